//
// Generated by NVIDIA NVVM Compiler
//
// Compiler Build ID: CL-36424714
// Cuda compilation tools, release 13.0, V13.0.88
// Based on NVVM 20.0.0
//

.version 9.0
.target sm_100
.address_size 64

	// .globl	_Z11add_vectorsILi0EEvPf
// _ZZ11add_vectorsILi0EEvPfE3shm has been demoted
// _ZZ11add_vectorsILi1EEvPfE3shm has been demoted
// _ZZ11add_vectorsILi2EEvPfE3shm has been demoted
// _ZZ11add_vectorsILi3EEvPfE3shm has been demoted
// _ZZ11add_vectorsILi4EEvPfE3shm has been demoted
// _ZZ11add_vectorsILi5EEvPfE3shm has been demoted
// _ZZ11add_vectorsILi6EEvPfE3shm has been demoted

.visible .entry _Z11add_vectorsILi0EEvPf(
	.param .u64 .ptr .align 1 _Z11add_vectorsILi0EEvPf_param_0
)
{
	.reg .pred 	%p<2>;
	.reg .b32 	%r<15>;
	.reg .b32 	%f<104>;
	.reg .b64 	%rd<5>;
	// demoted variable
	.shared .align 4 .b8 _ZZ11add_vectorsILi0EEvPfE3shm[16384];
	ld.param.u64 	%rd2, [_Z11add_vectorsILi0EEvPf_param_0];
	cvta.to.global.u64 	%rd3, %rd2;
	mov.u32 	%r6, %ntid.x;
	mov.u32 	%r7, %ctaid.x;
	mov.u32 	%r8, %tid.x;
	mad.lo.s32 	%r9, %r6, %r7, %r8;
	mul.wide.s32 	%rd4, %r9, 4;
	add.s64 	%rd1, %rd3, %rd4;
	shl.b32 	%r10, %r8, 2;
	mov.u32 	%r11, _ZZ11add_vectorsILi0EEvPfE3shm;
	add.s32 	%r1, %r11, %r10;
	cvt.rn.f32.u32 	%f8, %r8;
	ld.global.f32 	%f9, [%rd1];
	mul.f32 	%f10, %f9, 0f00000000;
	mul.f32 	%f11, %f10, %f8;
	st.shared.f32 	[%r1], %f11;
	mul.f32 	%f12, %f9, %f8;
	st.shared.f32 	[%r1+2048], %f12;
	add.f32 	%f13, %f9, %f9;
	mul.f32 	%f14, %f13, %f8;
	st.shared.f32 	[%r1+4096], %f14;
	mul.f32 	%f15, %f9, 0f40400000;
	mul.f32 	%f16, %f15, %f8;
	st.shared.f32 	[%r1+6144], %f16;
	mul.f32 	%f17, %f9, 0f40800000;
	mul.f32 	%f18, %f17, %f8;
	st.shared.f32 	[%r1+8192], %f18;
	mul.f32 	%f19, %f9, 0f40A00000;
	mul.f32 	%f20, %f19, %f8;
	st.shared.f32 	[%r1+10240], %f20;
	mul.f32 	%f21, %f9, 0f40C00000;
	mul.f32 	%f22, %f21, %f8;
	st.shared.f32 	[%r1+12288], %f22;
	mul.f32 	%f23, %f9, 0f40E00000;
	mul.f32 	%f1, %f23, %f8;
	st.shared.f32 	[%r1+14336], %f1;
	add.s32 	%r12, %r10, 4;
	and.b32  	%r13, %r12, 1020;
	add.s32 	%r2, %r11, %r13;
	ld.shared.f32 	%f2, [%r2+4096];
	ld.shared.f32 	%f3, [%r2+6144];
	ld.shared.f32 	%f4, [%r2+8192];
	ld.shared.f32 	%f5, [%r2+10240];
	ld.shared.f32 	%f6, [%r2+12288];
	ld.shared.f32 	%f7, [%r2+14336];
	mov.b32 	%r14, 0;
$L__BB0_1:
	ld.shared.f32 	%f24, [%r2];
	add.f32 	%f25, %f24, 0f00000000;
	ld.shared.f32 	%f26, [%r2+2048];
	add.f32 	%f27, %f25, %f26;
	add.f32 	%f28, %f27, %f2;
	add.f32 	%f29, %f28, %f3;
	add.f32 	%f30, %f29, %f4;
	add.f32 	%f31, %f30, %f5;
	add.f32 	%f32, %f31, %f6;
	add.f32 	%f33, %f32, %f7;
	st.shared.f32 	[%r1], %f33;
	ld.shared.f32 	%f34, [%r2];
	add.f32 	%f35, %f34, 0f00000000;
	ld.shared.f32 	%f36, [%r2+2048];
	add.f32 	%f37, %f35, %f36;
	add.f32 	%f38, %f37, %f2;
	add.f32 	%f39, %f38, %f3;
	add.f32 	%f40, %f39, %f4;
	add.f32 	%f41, %f40, %f5;
	add.f32 	%f42, %f41, %f6;
	add.f32 	%f43, %f42, %f7;
	st.shared.f32 	[%r1], %f43;
	ld.shared.f32 	%f44, [%r2];
	add.f32 	%f45, %f44, 0f00000000;
	ld.shared.f32 	%f46, [%r2+2048];
	add.f32 	%f47, %f45, %f46;
	add.f32 	%f48, %f47, %f2;
	add.f32 	%f49, %f48, %f3;
	add.f32 	%f50, %f49, %f4;
	add.f32 	%f51, %f50, %f5;
	add.f32 	%f52, %f51, %f6;
	add.f32 	%f53, %f52, %f7;
	st.shared.f32 	[%r1], %f53;
	ld.shared.f32 	%f54, [%r2];
	add.f32 	%f55, %f54, 0f00000000;
	ld.shared.f32 	%f56, [%r2+2048];
	add.f32 	%f57, %f55, %f56;
	add.f32 	%f58, %f57, %f2;
	add.f32 	%f59, %f58, %f3;
	add.f32 	%f60, %f59, %f4;
	add.f32 	%f61, %f60, %f5;
	add.f32 	%f62, %f61, %f6;
	add.f32 	%f63, %f62, %f7;
	st.shared.f32 	[%r1], %f63;
	ld.shared.f32 	%f64, [%r2];
	add.f32 	%f65, %f64, 0f00000000;
	ld.shared.f32 	%f66, [%r2+2048];
	add.f32 	%f67, %f65, %f66;
	add.f32 	%f68, %f67, %f2;
	add.f32 	%f69, %f68, %f3;
	add.f32 	%f70, %f69, %f4;
	add.f32 	%f71, %f70, %f5;
	add.f32 	%f72, %f71, %f6;
	add.f32 	%f73, %f72, %f7;
	st.shared.f32 	[%r1], %f73;
	ld.shared.f32 	%f74, [%r2];
	add.f32 	%f75, %f74, 0f00000000;
	ld.shared.f32 	%f76, [%r2+2048];
	add.f32 	%f77, %f75, %f76;
	add.f32 	%f78, %f77, %f2;
	add.f32 	%f79, %f78, %f3;
	add.f32 	%f80, %f79, %f4;
	add.f32 	%f81, %f80, %f5;
	add.f32 	%f82, %f81, %f6;
	add.f32 	%f83, %f82, %f7;
	st.shared.f32 	[%r1], %f83;
	ld.shared.f32 	%f84, [%r2];
	add.f32 	%f85, %f84, 0f00000000;
	ld.shared.f32 	%f86, [%r2+2048];
	add.f32 	%f87, %f85, %f86;
	add.f32 	%f88, %f87, %f2;
	add.f32 	%f89, %f88, %f3;
	add.f32 	%f90, %f89, %f4;
	add.f32 	%f91, %f90, %f5;
	add.f32 	%f92, %f91, %f6;
	add.f32 	%f93, %f92, %f7;
	st.shared.f32 	[%r1], %f93;
	ld.shared.f32 	%f94, [%r2];
	add.f32 	%f95, %f94, 0f00000000;
	ld.shared.f32 	%f96, [%r2+2048];
	add.f32 	%f97, %f95, %f96;
	add.f32 	%f98, %f97, %f2;
	add.f32 	%f99, %f98, %f3;
	add.f32 	%f100, %f99, %f4;
	add.f32 	%f101, %f100, %f5;
	add.f32 	%f102, %f101, %f6;
	add.f32 	%f103, %f102, %f7;
	st.shared.f32 	[%r1], %f103;
	add.s32 	%r14, %r14, 8;
	setp.ne.s32 	%p1, %r14, 10000;
	@%p1 bra 	$L__BB0_1;
	st.global.f32 	[%rd1], %f1;
	ret;

}
	// .globl	_Z11add_vectorsILi1EEvPf
.visible .entry _Z11add_vectorsILi1EEvPf(
	.param .u64 .ptr .align 1 _Z11add_vectorsILi1EEvPf_param_0
)
{
	.reg .pred 	%p<2>;
	.reg .b32 	%r<15>;
	.reg .b32 	%f<104>;
	.reg .b64 	%rd<5>;
	// demoted variable
	.shared .align 4 .b8 _ZZ11add_vectorsILi1EEvPfE3shm[16384];
	ld.param.u64 	%rd2, [_Z11add_vectorsILi1EEvPf_param_0];
	cvta.to.global.u64 	%rd3, %rd2;
	mov.u32 	%r6, %ntid.x;
	mov.u32 	%r7, %ctaid.x;
	mov.u32 	%r8, %tid.x;
	mad.lo.s32 	%r9, %r6, %r7, %r8;
	mul.wide.s32 	%rd4, %r9, 4;
	add.s64 	%rd1, %rd3, %rd4;
	shl.b32 	%r10, %r8, 2;
	mov.u32 	%r11, _ZZ11add_vectorsILi1EEvPfE3shm;
	add.s32 	%r1, %r11, %r10;
	cvt.rn.f32.u32 	%f8, %r8;
	ld.global.f32 	%f9, [%rd1];
	mul.f32 	%f10, %f9, 0f00000000;
	mul.f32 	%f11, %f10, %f8;
	st.shared.f32 	[%r1], %f11;
	mul.f32 	%f12, %f9, %f8;
	st.shared.f32 	[%r1+2048], %f12;
	add.f32 	%f13, %f9, %f9;
	mul.f32 	%f14, %f13, %f8;
	st.shared.f32 	[%r1+4096], %f14;
	mul.f32 	%f15, %f9, 0f40400000;
	mul.f32 	%f16, %f15, %f8;
	st.shared.f32 	[%r1+6144], %f16;
	mul.f32 	%f17, %f9, 0f40800000;
	mul.f32 	%f18, %f17, %f8;
	st.shared.f32 	[%r1+8192], %f18;
	mul.f32 	%f19, %f9, 0f40A00000;
	mul.f32 	%f20, %f19, %f8;
	st.shared.f32 	[%r1+10240], %f20;
	mul.f32 	%f21, %f9, 0f40C00000;
	mul.f32 	%f22, %f21, %f8;
	st.shared.f32 	[%r1+12288], %f22;
	mul.f32 	%f23, %f9, 0f40E00000;
	mul.f32 	%f1, %f23, %f8;
	st.shared.f32 	[%r1+14336], %f1;
	shr.u32 	%r12, %r8, 3;
	and.b32  	%r13, %r12, 124;
	add.s32 	%r2, %r11, %r13;
	ld.shared.f32 	%f2, [%r2+4096];
	ld.shared.f32 	%f3, [%r2+6144];
	ld.shared.f32 	%f4, [%r2+8192];
	ld.shared.f32 	%f5, [%r2+10240];
	ld.shared.f32 	%f6, [%r2+12288];
	ld.shared.f32 	%f7, [%r2+14336];
	mov.b32 	%r14, 0;
$L__BB1_1:
	ld.shared.f32 	%f24, [%r2];
	add.f32 	%f25, %f24, 0f00000000;
	ld.shared.f32 	%f26, [%r2+2048];
	add.f32 	%f27, %f25, %f26;
	add.f32 	%f28, %f27, %f2;
	add.f32 	%f29, %f28, %f3;
	add.f32 	%f30, %f29, %f4;
	add.f32 	%f31, %f30, %f5;
	add.f32 	%f32, %f31, %f6;
	add.f32 	%f33, %f32, %f7;
	st.shared.f32 	[%r1], %f33;
	ld.shared.f32 	%f34, [%r2];
	add.f32 	%f35, %f34, 0f00000000;
	ld.shared.f32 	%f36, [%r2+2048];
	add.f32 	%f37, %f35, %f36;
	add.f32 	%f38, %f37, %f2;
	add.f32 	%f39, %f38, %f3;
	add.f32 	%f40, %f39, %f4;
	add.f32 	%f41, %f40, %f5;
	add.f32 	%f42, %f41, %f6;
	add.f32 	%f43, %f42, %f7;
	st.shared.f32 	[%r1], %f43;
	ld.shared.f32 	%f44, [%r2];
	add.f32 	%f45, %f44, 0f00000000;
	ld.shared.f32 	%f46, [%r2+2048];
	add.f32 	%f47, %f45, %f46;
	add.f32 	%f48, %f47, %f2;
	add.f32 	%f49, %f48, %f3;
	add.f32 	%f50, %f49, %f4;
	add.f32 	%f51, %f50, %f5;
	add.f32 	%f52, %f51, %f6;
	add.f32 	%f53, %f52, %f7;
	st.shared.f32 	[%r1], %f53;
	ld.shared.f32 	%f54, [%r2];
	add.f32 	%f55, %f54, 0f00000000;
	ld.shared.f32 	%f56, [%r2+2048];
	add.f32 	%f57, %f55, %f56;
	add.f32 	%f58, %f57, %f2;
	add.f32 	%f59, %f58, %f3;
	add.f32 	%f60, %f59, %f4;
	add.f32 	%f61, %f60, %f5;
	add.f32 	%f62, %f61, %f6;
	add.f32 	%f63, %f62, %f7;
	st.shared.f32 	[%r1], %f63;
	ld.shared.f32 	%f64, [%r2];
	add.f32 	%f65, %f64, 0f00000000;
	ld.shared.f32 	%f66, [%r2+2048];
	add.f32 	%f67, %f65, %f66;
	add.f32 	%f68, %f67, %f2;
	add.f32 	%f69, %f68, %f3;
	add.f32 	%f70, %f69, %f4;
	add.f32 	%f71, %f70, %f5;
	add.f32 	%f72, %f71, %f6;
	add.f32 	%f73, %f72, %f7;
	st.shared.f32 	[%r1], %f73;
	ld.shared.f32 	%f74, [%r2];
	add.f32 	%f75, %f74, 0f00000000;
	ld.shared.f32 	%f76, [%r2+2048];
	add.f32 	%f77, %f75, %f76;
	add.f32 	%f78, %f77, %f2;
	add.f32 	%f79, %f78, %f3;
	add.f32 	%f80, %f79, %f4;
	add.f32 	%f81, %f80, %f5;
	add.f32 	%f82, %f81, %f6;
	add.f32 	%f83, %f82, %f7;
	st.shared.f32 	[%r1], %f83;
	ld.shared.f32 	%f84, [%r2];
	add.f32 	%f85, %f84, 0f00000000;
	ld.shared.f32 	%f86, [%r2+2048];
	add.f32 	%f87, %f85, %f86;
	add.f32 	%f88, %f87, %f2;
	add.f32 	%f89, %f88, %f3;
	add.f32 	%f90, %f89, %f4;
	add.f32 	%f91, %f90, %f5;
	add.f32 	%f92, %f91, %f6;
	add.f32 	%f93, %f92, %f7;
	st.shared.f32 	[%r1], %f93;
	ld.shared.f32 	%f94, [%r2];
	add.f32 	%f95, %f94, 0f00000000;
	ld.shared.f32 	%f96, [%r2+2048];
	add.f32 	%f97, %f95, %f96;
	add.f32 	%f98, %f97, %f2;
	add.f32 	%f99, %f98, %f3;
	add.f32 	%f100, %f99, %f4;
	add.f32 	%f101, %f100, %f5;
	add.f32 	%f102, %f101, %f6;
	add.f32 	%f103, %f102, %f7;
	st.shared.f32 	[%r1], %f103;
	add.s32 	%r14, %r14, 8;
	setp.ne.s32 	%p1, %r14, 10000;
	@%p1 bra 	$L__BB1_1;
	st.global.f32 	[%rd1], %f1;
	ret;

}
	// .globl	_Z11add_vectorsILi2EEvPf
.visible .entry _Z11add_vectorsILi2EEvPf(
	.param .u64 .ptr .align 1 _Z11add_vectorsILi2EEvPf_param_0
)
{
	.reg .pred 	%p<2>;
	.reg .b32 	%r<14>;
	.reg .b32 	%f<104>;
	.reg .b64 	%rd<5>;
	// demoted variable
	.shared .align 4 .b8 _ZZ11add_vectorsILi2EEvPfE3shm[16384];
	ld.param.u64 	%rd2, [_Z11add_vectorsILi2EEvPf_param_0];
	cvta.to.global.u64 	%rd3, %rd2;
	mov.u32 	%r6, %ntid.x;
	mov.u32 	%r7, %ctaid.x;
	mov.u32 	%r8, %tid.x;
	mad.lo.s32 	%r9, %r6, %r7, %r8;
	mul.wide.s32 	%rd4, %r9, 4;
	add.s64 	%rd1, %rd3, %rd4;
	shl.b32 	%r10, %r8, 2;
	mov.u32 	%r11, _ZZ11add_vectorsILi2EEvPfE3shm;
	add.s32 	%r1, %r11, %r10;
	cvt.rn.f32.u32 	%f8, %r8;
	ld.global.f32 	%f9, [%rd1];
	mul.f32 	%f10, %f9, 0f00000000;
	mul.f32 	%f11, %f10, %f8;
	st.shared.f32 	[%r1], %f11;
	mul.f32 	%f12, %f9, %f8;
	st.shared.f32 	[%r1+2048], %f12;
	add.f32 	%f13, %f9, %f9;
	mul.f32 	%f14, %f13, %f8;
	st.shared.f32 	[%r1+4096], %f14;
	mul.f32 	%f15, %f9, 0f40400000;
	mul.f32 	%f16, %f15, %f8;
	st.shared.f32 	[%r1+6144], %f16;
	mul.f32 	%f17, %f9, 0f40800000;
	mul.f32 	%f18, %f17, %f8;
	st.shared.f32 	[%r1+8192], %f18;
	mul.f32 	%f19, %f9, 0f40A00000;
	mul.f32 	%f20, %f19, %f8;
	st.shared.f32 	[%r1+10240], %f20;
	mul.f32 	%f21, %f9, 0f40C00000;
	mul.f32 	%f22, %f21, %f8;
	st.shared.f32 	[%r1+12288], %f22;
	mul.f32 	%f23, %f9, 0f40E00000;
	mul.f32 	%f1, %f23, %f8;
	st.shared.f32 	[%r1+14336], %f1;
	and.b32  	%r12, %r8, 1020;
	add.s32 	%r2, %r11, %r12;
	ld.shared.f32 	%f2, [%r2+4096];
	ld.shared.f32 	%f3, [%r2+6144];
	ld.shared.f32 	%f4, [%r2+8192];
	ld.shared.f32 	%f5, [%r2+10240];
	ld.shared.f32 	%f6, [%r2+12288];
	ld.shared.f32 	%f7, [%r2+14336];
	mov.b32 	%r13, 0;
$L__BB2_1:
	ld.shared.f32 	%f24, [%r2];
	add.f32 	%f25, %f24, 0f00000000;
	ld.shared.f32 	%f26, [%r2+2048];
	add.f32 	%f27, %f25, %f26;
	add.f32 	%f28, %f27, %f2;
	add.f32 	%f29, %f28, %f3;
	add.f32 	%f30, %f29, %f4;
	add.f32 	%f31, %f30, %f5;
	add.f32 	%f32, %f31, %f6;
	add.f32 	%f33, %f32, %f7;
	st.shared.f32 	[%r1], %f33;
	ld.shared.f32 	%f34, [%r2];
	add.f32 	%f35, %f34, 0f00000000;
	ld.shared.f32 	%f36, [%r2+2048];
	add.f32 	%f37, %f35, %f36;
	add.f32 	%f38, %f37, %f2;
	add.f32 	%f39, %f38, %f3;
	add.f32 	%f40, %f39, %f4;
	add.f32 	%f41, %f40, %f5;
	add.f32 	%f42, %f41, %f6;
	add.f32 	%f43, %f42, %f7;
	st.shared.f32 	[%r1], %f43;
	ld.shared.f32 	%f44, [%r2];
	add.f32 	%f45, %f44, 0f00000000;
	ld.shared.f32 	%f46, [%r2+2048];
	add.f32 	%f47, %f45, %f46;
	add.f32 	%f48, %f47, %f2;
	add.f32 	%f49, %f48, %f3;
	add.f32 	%f50, %f49, %f4;
	add.f32 	%f51, %f50, %f5;
	add.f32 	%f52, %f51, %f6;
	add.f32 	%f53, %f52, %f7;
	st.shared.f32 	[%r1], %f53;
	ld.shared.f32 	%f54, [%r2];
	add.f32 	%f55, %f54, 0f00000000;
	ld.shared.f32 	%f56, [%r2+2048];
	add.f32 	%f57, %f55, %f56;
	add.f32 	%f58, %f57, %f2;
	add.f32 	%f59, %f58, %f3;
	add.f32 	%f60, %f59, %f4;
	add.f32 	%f61, %f60, %f5;
	add.f32 	%f62, %f61, %f6;
	add.f32 	%f63, %f62, %f7;
	st.shared.f32 	[%r1], %f63;
	ld.shared.f32 	%f64, [%r2];
	add.f32 	%f65, %f64, 0f00000000;
	ld.shared.f32 	%f66, [%r2+2048];
	add.f32 	%f67, %f65, %f66;
	add.f32 	%f68, %f67, %f2;
	add.f32 	%f69, %f68, %f3;
	add.f32 	%f70, %f69, %f4;
	add.f32 	%f71, %f70, %f5;
	add.f32 	%f72, %f71, %f6;
	add.f32 	%f73, %f72, %f7;
	st.shared.f32 	[%r1], %f73;
	ld.shared.f32 	%f74, [%r2];
	add.f32 	%f75, %f74, 0f00000000;
	ld.shared.f32 	%f76, [%r2+2048];
	add.f32 	%f77, %f75, %f76;
	add.f32 	%f78, %f77, %f2;
	add.f32 	%f79, %f78, %f3;
	add.f32 	%f80, %f79, %f4;
	add.f32 	%f81, %f80, %f5;
	add.f32 	%f82, %f81, %f6;
	add.f32 	%f83, %f82, %f7;
	st.shared.f32 	[%r1], %f83;
	ld.shared.f32 	%f84, [%r2];
	add.f32 	%f85, %f84, 0f00000000;
	ld.shared.f32 	%f86, [%r2+2048];
	add.f32 	%f87, %f85, %f86;
	add.f32 	%f88, %f87, %f2;
	add.f32 	%f89, %f88, %f3;
	add.f32 	%f90, %f89, %f4;
	add.f32 	%f91, %f90, %f5;
	add.f32 	%f92, %f91, %f6;
	add.f32 	%f93, %f92, %f7;
	st.shared.f32 	[%r1], %f93;
	ld.shared.f32 	%f94, [%r2];
	add.f32 	%f95, %f94, 0f00000000;
	ld.shared.f32 	%f96, [%r2+2048];
	add.f32 	%f97, %f95, %f96;
	add.f32 	%f98, %f97, %f2;
	add.f32 	%f99, %f98, %f3;
	add.f32 	%f100, %f99, %f4;
	add.f32 	%f101, %f100, %f5;
	add.f32 	%f102, %f101, %f6;
	add.f32 	%f103, %f102, %f7;
	st.shared.f32 	[%r1], %f103;
	add.s32 	%r13, %r13, 8;
	setp.ne.s32 	%p1, %r13, 10000;
	@%p1 bra 	$L__BB2_1;
	st.global.f32 	[%rd1], %f1;
	ret;

}
	// .globl	_Z11add_vectorsILi3EEvPf
.visible .entry _Z11add_vectorsILi3EEvPf(
	.param .u64 .ptr .align 1 _Z11add_vectorsILi3EEvPf_param_0
)
{
	.reg .pred 	%p<2>;
	.reg .b32 	%r<18>;
	.reg .b32 	%f<104>;
	.reg .b64 	%rd<5>;
	// demoted variable
	.shared .align 4 .b8 _ZZ11add_vectorsILi3EEvPfE3shm[16384];
	ld.param.u64 	%rd2, [_Z11add_vectorsILi3EEvPf_param_0];
	cvta.to.global.u64 	%rd3, %rd2;
	mov.u32 	%r6, %ntid.x;
	mov.u32 	%r7, %ctaid.x;
	mov.u32 	%r8, %tid.x;
	mad.lo.s32 	%r9, %r6, %r7, %r8;
	mul.wide.s32 	%rd4, %r9, 4;
	add.s64 	%rd1, %rd3, %rd4;
	shl.b32 	%r10, %r8, 2;
	mov.u32 	%r11, _ZZ11add_vectorsILi3EEvPfE3shm;
	add.s32 	%r1, %r11, %r10;
	cvt.rn.f32.u32 	%f8, %r8;
	ld.global.f32 	%f9, [%rd1];
	mul.f32 	%f10, %f9, 0f00000000;
	mul.f32 	%f11, %f10, %f8;
	st.shared.f32 	[%r1], %f11;
	mul.f32 	%f12, %f9, %f8;
	st.shared.f32 	[%r1+2048], %f12;
	add.f32 	%f13, %f9, %f9;
	mul.f32 	%f14, %f13, %f8;
	st.shared.f32 	[%r1+4096], %f14;
	mul.f32 	%f15, %f9, 0f40400000;
	mul.f32 	%f16, %f15, %f8;
	st.shared.f32 	[%r1+6144], %f16;
	mul.f32 	%f17, %f9, 0f40800000;
	mul.f32 	%f18, %f17, %f8;
	st.shared.f32 	[%r1+8192], %f18;
	mul.f32 	%f19, %f9, 0f40A00000;
	mul.f32 	%f20, %f19, %f8;
	st.shared.f32 	[%r1+10240], %f20;
	mul.f32 	%f21, %f9, 0f40C00000;
	mul.f32 	%f22, %f21, %f8;
	st.shared.f32 	[%r1+12288], %f22;
	mul.f32 	%f23, %f9, 0f40E00000;
	mul.f32 	%f1, %f23, %f8;
	st.shared.f32 	[%r1+14336], %f1;
	shl.b32 	%r12, %r8, 5;
	and.b32  	%r13, %r12, 32;
	shr.u32 	%r14, %r8, 1;
	add.s32 	%r15, %r13, %r14;
	shl.b32 	%r16, %r15, 2;
	add.s32 	%r2, %r11, %r16;
	ld.shared.f32 	%f2, [%r2+4096];
	ld.shared.f32 	%f3, [%r2+6144];
	ld.shared.f32 	%f4, [%r2+8192];
	ld.shared.f32 	%f5, [%r2+10240];
	ld.shared.f32 	%f6, [%r2+12288];
	ld.shared.f32 	%f7, [%r2+14336];
	mov.b32 	%r17, 0;
$L__BB3_1:
	ld.shared.f32 	%f24, [%r2];
	add.f32 	%f25, %f24, 0f00000000;
	ld.shared.f32 	%f26, [%r2+2048];
	add.f32 	%f27, %f25, %f26;
	add.f32 	%f28, %f27, %f2;
	add.f32 	%f29, %f28, %f3;
	add.f32 	%f30, %f29, %f4;
	add.f32 	%f31, %f30, %f5;
	add.f32 	%f32, %f31, %f6;
	add.f32 	%f33, %f32, %f7;
	st.shared.f32 	[%r1], %f33;
	ld.shared.f32 	%f34, [%r2];
	add.f32 	%f35, %f34, 0f00000000;
	ld.shared.f32 	%f36, [%r2+2048];
	add.f32 	%f37, %f35, %f36;
	add.f32 	%f38, %f37, %f2;
	add.f32 	%f39, %f38, %f3;
	add.f32 	%f40, %f39, %f4;
	add.f32 	%f41, %f40, %f5;
	add.f32 	%f42, %f41, %f6;
	add.f32 	%f43, %f42, %f7;
	st.shared.f32 	[%r1], %f43;
	ld.shared.f32 	%f44, [%r2];
	add.f32 	%f45, %f44, 0f00000000;
	ld.shared.f32 	%f46, [%r2+2048];
	add.f32 	%f47, %f45, %f46;
	add.f32 	%f48, %f47, %f2;
	add.f32 	%f49, %f48, %f3;
	add.f32 	%f50, %f49, %f4;
	add.f32 	%f51, %f50, %f5;
	add.f32 	%f52, %f51, %f6;
	add.f32 	%f53, %f52, %f7;
	st.shared.f32 	[%r1], %f53;
	ld.shared.f32 	%f54, [%r2];
	add.f32 	%f55, %f54, 0f00000000;
	ld.shared.f32 	%f56, [%r2+2048];
	add.f32 	%f57, %f55, %f56;
	add.f32 	%f58, %f57, %f2;
	add.f32 	%f59, %f58, %f3;
	add.f32 	%f60, %f59, %f4;
	add.f32 	%f61, %f60, %f5;
	add.f32 	%f62, %f61, %f6;
	add.f32 	%f63, %f62, %f7;
	st.shared.f32 	[%r1], %f63;
	ld.shared.f32 	%f64, [%r2];
	add.f32 	%f65, %f64, 0f00000000;
	ld.shared.f32 	%f66, [%r2+2048];
	add.f32 	%f67, %f65, %f66;
	add.f32 	%f68, %f67, %f2;
	add.f32 	%f69, %f68, %f3;
	add.f32 	%f70, %f69, %f4;
	add.f32 	%f71, %f70, %f5;
	add.f32 	%f72, %f71, %f6;
	add.f32 	%f73, %f72, %f7;
	st.shared.f32 	[%r1], %f73;
	ld.shared.f32 	%f74, [%r2];
	add.f32 	%f75, %f74, 0f00000000;
	ld.shared.f32 	%f76, [%r2+2048];
	add.f32 	%f77, %f75, %f76;
	add.f32 	%f78, %f77, %f2;
	add.f32 	%f79, %f78, %f3;
	add.f32 	%f80, %f79, %f4;
	add.f32 	%f81, %f80, %f5;
	add.f32 	%f82, %f81, %f6;
	add.f32 	%f83, %f82, %f7;
	st.shared.f32 	[%r1], %f83;
	ld.shared.f32 	%f84, [%r2];
	add.f32 	%f85, %f84, 0f00000000;
	ld.shared.f32 	%f86, [%r2+2048];
	add.f32 	%f87, %f85, %f86;
	add.f32 	%f88, %f87, %f2;
	add.f32 	%f89, %f88, %f3;
	add.f32 	%f90, %f89, %f4;
	add.f32 	%f91, %f90, %f5;
	add.f32 	%f92, %f91, %f6;
	add.f32 	%f93, %f92, %f7;
	st.shared.f32 	[%r1], %f93;
	ld.shared.f32 	%f94, [%r2];
	add.f32 	%f95, %f94, 0f00000000;
	ld.shared.f32 	%f96, [%r2+2048];
	add.f32 	%f97, %f95, %f96;
	add.f32 	%f98, %f97, %f2;
	add.f32 	%f99, %f98, %f3;
	add.f32 	%f100, %f99, %f4;
	add.f32 	%f101, %f100, %f5;
	add.f32 	%f102, %f101, %f6;
	add.f32 	%f103, %f102, %f7;
	st.shared.f32 	[%r1], %f103;
	add.s32 	%r17, %r17, 8;
	setp.ne.s32 	%p1, %r17, 10000;
	@%p1 bra 	$L__BB3_1;
	st.global.f32 	[%rd1], %f1;
	ret;

}
	// .globl	_Z11add_vectorsILi4EEvPf
.visible .entry _Z11add_vectorsILi4EEvPf(
	.param .u64 .ptr .align 1 _Z11add_vectorsILi4EEvPf_param_0
)
{
	.reg .pred 	%p<2>;
	.reg .b32 	%r<18>;
	.reg .b32 	%f<104>;
	.reg .b64 	%rd<5>;
	// demoted variable
	.shared .align 4 .b8 _ZZ11add_vectorsILi4EEvPfE3shm[16384];
	ld.param.u64 	%rd2, [_Z11add_vectorsILi4EEvPf_param_0];
	cvta.to.global.u64 	%rd3, %rd2;
	mov.u32 	%r6, %ntid.x;
	mov.u32 	%r7, %ctaid.x;
	mov.u32 	%r8, %tid.x;
	mad.lo.s32 	%r9, %r6, %r7, %r8;
	mul.wide.s32 	%rd4, %r9, 4;
	add.s64 	%rd1, %rd3, %rd4;
	shl.b32 	%r10, %r8, 2;
	mov.u32 	%r11, _ZZ11add_vectorsILi4EEvPfE3shm;
	add.s32 	%r1, %r11, %r10;
	cvt.rn.f32.u32 	%f8, %r8;
	ld.global.f32 	%f9, [%rd1];
	mul.f32 	%f10, %f9, 0f00000000;
	mul.f32 	%f11, %f10, %f8;
	st.shared.f32 	[%r1], %f11;
	mul.f32 	%f12, %f9, %f8;
	st.shared.f32 	[%r1+2048], %f12;
	add.f32 	%f13, %f9, %f9;
	mul.f32 	%f14, %f13, %f8;
	st.shared.f32 	[%r1+4096], %f14;
	mul.f32 	%f15, %f9, 0f40400000;
	mul.f32 	%f16, %f15, %f8;
	st.shared.f32 	[%r1+6144], %f16;
	mul.f32 	%f17, %f9, 0f40800000;
	mul.f32 	%f18, %f17, %f8;
	st.shared.f32 	[%r1+8192], %f18;
	mul.f32 	%f19, %f9, 0f40A00000;
	mul.f32 	%f20, %f19, %f8;
	st.shared.f32 	[%r1+10240], %f20;
	mul.f32 	%f21, %f9, 0f40C00000;
	mul.f32 	%f22, %f21, %f8;
	st.shared.f32 	[%r1+12288], %f22;
	mul.f32 	%f23, %f9, 0f40E00000;
	mul.f32 	%f1, %f23, %f8;
	st.shared.f32 	[%r1+14336], %f1;
	shl.b32 	%r12, %r8, 5;
	and.b32  	%r13, %r12, 96;
	shr.u32 	%r14, %r8, 2;
	add.s32 	%r15, %r13, %r14;
	shl.b32 	%r16, %r15, 2;
	add.s32 	%r2, %r11, %r16;
	ld.shared.f32 	%f2, [%r2+4096];
	ld.shared.f32 	%f3, [%r2+6144];
	ld.shared.f32 	%f4, [%r2+8192];
	ld.shared.f32 	%f5, [%r2+10240];
	ld.shared.f32 	%f6, [%r2+12288];
	ld.shared.f32 	%f7, [%r2+14336];
	mov.b32 	%r17, 0;
$L__BB4_1:
	ld.shared.f32 	%f24, [%r2];
	add.f32 	%f25, %f24, 0f00000000;
	ld.shared.f32 	%f26, [%r2+2048];
	add.f32 	%f27, %f25, %f26;
	add.f32 	%f28, %f27, %f2;
	add.f32 	%f29, %f28, %f3;
	add.f32 	%f30, %f29, %f4;
	add.f32 	%f31, %f30, %f5;
	add.f32 	%f32, %f31, %f6;
	add.f32 	%f33, %f32, %f7;
	st.shared.f32 	[%r1], %f33;
	ld.shared.f32 	%f34, [%r2];
	add.f32 	%f35, %f34, 0f00000000;
	ld.shared.f32 	%f36, [%r2+2048];
	add.f32 	%f37, %f35, %f36;
	add.f32 	%f38, %f37, %f2;
	add.f32 	%f39, %f38, %f3;
	add.f32 	%f40, %f39, %f4;
	add.f32 	%f41, %f40, %f5;
	add.f32 	%f42, %f41, %f6;
	add.f32 	%f43, %f42, %f7;
	st.shared.f32 	[%r1], %f43;
	ld.shared.f32 	%f44, [%r2];
	add.f32 	%f45, %f44, 0f00000000;
	ld.shared.f32 	%f46, [%r2+2048];
	add.f32 	%f47, %f45, %f46;
	add.f32 	%f48, %f47, %f2;
	add.f32 	%f49, %f48, %f3;
	add.f32 	%f50, %f49, %f4;
	add.f32 	%f51, %f50, %f5;
	add.f32 	%f52, %f51, %f6;
	add.f32 	%f53, %f52, %f7;
	st.shared.f32 	[%r1], %f53;
	ld.shared.f32 	%f54, [%r2];
	add.f32 	%f55, %f54, 0f00000000;
	ld.shared.f32 	%f56, [%r2+2048];
	add.f32 	%f57, %f55, %f56;
	add.f32 	%f58, %f57, %f2;
	add.f32 	%f59, %f58, %f3;
	add.f32 	%f60, %f59, %f4;
	add.f32 	%f61, %f60, %f5;
	add.f32 	%f62, %f61, %f6;
	add.f32 	%f63, %f62, %f7;
	st.shared.f32 	[%r1], %f63;
	ld.shared.f32 	%f64, [%r2];
	add.f32 	%f65, %f64, 0f00000000;
	ld.shared.f32 	%f66, [%r2+2048];
	add.f32 	%f67, %f65, %f66;
	add.f32 	%f68, %f67, %f2;
	add.f32 	%f69, %f68, %f3;
	add.f32 	%f70, %f69, %f4;
	add.f32 	%f71, %f70, %f5;
	add.f32 	%f72, %f71, %f6;
	add.f32 	%f73, %f72, %f7;
	st.shared.f32 	[%r1], %f73;
	ld.shared.f32 	%f74, [%r2];
	add.f32 	%f75, %f74, 0f00000000;
	ld.shared.f32 	%f76, [%r2+2048];
	add.f32 	%f77, %f75, %f76;
	add.f32 	%f78, %f77, %f2;
	add.f32 	%f79, %f78, %f3;
	add.f32 	%f80, %f79, %f4;
	add.f32 	%f81, %f80, %f5;
	add.f32 	%f82, %f81, %f6;
	add.f32 	%f83, %f82, %f7;
	st.shared.f32 	[%r1], %f83;
	ld.shared.f32 	%f84, [%r2];
	add.f32 	%f85, %f84, 0f00000000;
	ld.shared.f32 	%f86, [%r2+2048];
	add.f32 	%f87, %f85, %f86;
	add.f32 	%f88, %f87, %f2;
	add.f32 	%f89, %f88, %f3;
	add.f32 	%f90, %f89, %f4;
	add.f32 	%f91, %f90, %f5;
	add.f32 	%f92, %f91, %f6;
	add.f32 	%f93, %f92, %f7;
	st.shared.f32 	[%r1], %f93;
	ld.shared.f32 	%f94, [%r2];
	add.f32 	%f95, %f94, 0f00000000;
	ld.shared.f32 	%f96, [%r2+2048];
	add.f32 	%f97, %f95, %f96;
	add.f32 	%f98, %f97, %f2;
	add.f32 	%f99, %f98, %f3;
	add.f32 	%f100, %f99, %f4;
	add.f32 	%f101, %f100, %f5;
	add.f32 	%f102, %f101, %f6;
	add.f32 	%f103, %f102, %f7;
	st.shared.f32 	[%r1], %f103;
	add.s32 	%r17, %r17, 8;
	setp.ne.s32 	%p1, %r17, 10000;
	@%p1 bra 	$L__BB4_1;
	st.global.f32 	[%rd1], %f1;
	ret;

}
	// .globl	_Z11add_vectorsILi5EEvPf
.visible .entry _Z11add_vectorsILi5EEvPf(
	.param .u64 .ptr .align 1 _Z11add_vectorsILi5EEvPf_param_0
)
{
	.reg .pred 	%p<2>;
	.reg .b32 	%r<18>;
	.reg .b32 	%f<104>;
	.reg .b64 	%rd<5>;
	// demoted variable
	.shared .align 4 .b8 _ZZ11add_vectorsILi5EEvPfE3shm[16384];
	ld.param.u64 	%rd2, [_Z11add_vectorsILi5EEvPf_param_0];
	cvta.to.global.u64 	%rd3, %rd2;
	mov.u32 	%r6, %ntid.x;
	mov.u32 	%r7, %ctaid.x;
	mov.u32 	%r8, %tid.x;
	mad.lo.s32 	%r9, %r6, %r7, %r8;
	mul.wide.s32 	%rd4, %r9, 4;
	add.s64 	%rd1, %rd3, %rd4;
	shl.b32 	%r10, %r8, 2;
	mov.u32 	%r11, _ZZ11add_vectorsILi5EEvPfE3shm;
	add.s32 	%r1, %r11, %r10;
	cvt.rn.f32.u32 	%f8, %r8;
	ld.global.f32 	%f9, [%rd1];
	mul.f32 	%f10, %f9, 0f00000000;
	mul.f32 	%f11, %f10, %f8;
	st.shared.f32 	[%r1], %f11;
	mul.f32 	%f12, %f9, %f8;
	st.shared.f32 	[%r1+2048], %f12;
	add.f32 	%f13, %f9, %f9;
	mul.f32 	%f14, %f13, %f8;
	st.shared.f32 	[%r1+4096], %f14;
	mul.f32 	%f15, %f9, 0f40400000;
	mul.f32 	%f16, %f15, %f8;
	st.shared.f32 	[%r1+6144], %f16;
	mul.f32 	%f17, %f9, 0f40800000;
	mul.f32 	%f18, %f17, %f8;
	st.shared.f32 	[%r1+8192], %f18;
	mul.f32 	%f19, %f9, 0f40A00000;
	mul.f32 	%f20, %f19, %f8;
	st.shared.f32 	[%r1+10240], %f20;
	mul.f32 	%f21, %f9, 0f40C00000;
	mul.f32 	%f22, %f21, %f8;
	st.shared.f32 	[%r1+12288], %f22;
	mul.f32 	%f23, %f9, 0f40E00000;
	mul.f32 	%f1, %f23, %f8;
	st.shared.f32 	[%r1+14336], %f1;
	shl.b32 	%r12, %r8, 5;
	and.b32  	%r13, %r12, 224;
	shr.u32 	%r14, %r8, 3;
	add.s32 	%r15, %r13, %r14;
	shl.b32 	%r16, %r15, 2;
	add.s32 	%r2, %r11, %r16;
	ld.shared.f32 	%f2, [%r2+4096];
	ld.shared.f32 	%f3, [%r2+6144];
	ld.shared.f32 	%f4, [%r2+8192];
	ld.shared.f32 	%f5, [%r2+10240];
	ld.shared.f32 	%f6, [%r2+12288];
	ld.shared.f32 	%f7, [%r2+14336];
	mov.b32 	%r17, 0;
$L__BB5_1:
	ld.shared.f32 	%f24, [%r2];
	add.f32 	%f25, %f24, 0f00000000;
	ld.shared.f32 	%f26, [%r2+2048];
	add.f32 	%f27, %f25, %f26;
	add.f32 	%f28, %f27, %f2;
	add.f32 	%f29, %f28, %f3;
	add.f32 	%f30, %f29, %f4;
	add.f32 	%f31, %f30, %f5;
	add.f32 	%f32, %f31, %f6;
	add.f32 	%f33, %f32, %f7;
	st.shared.f32 	[%r1], %f33;
	ld.shared.f32 	%f34, [%r2];
	add.f32 	%f35, %f34, 0f00000000;
	ld.shared.f32 	%f36, [%r2+2048];
	add.f32 	%f37, %f35, %f36;
	add.f32 	%f38, %f37, %f2;
	add.f32 	%f39, %f38, %f3;
	add.f32 	%f40, %f39, %f4;
	add.f32 	%f41, %f40, %f5;
	add.f32 	%f42, %f41, %f6;
	add.f32 	%f43, %f42, %f7;
	st.shared.f32 	[%r1], %f43;
	ld.shared.f32 	%f44, [%r2];
	add.f32 	%f45, %f44, 0f00000000;
	ld.shared.f32 	%f46, [%r2+2048];
	add.f32 	%f47, %f45, %f46;
	add.f32 	%f48, %f47, %f2;
	add.f32 	%f49, %f48, %f3;
	add.f32 	%f50, %f49, %f4;
	add.f32 	%f51, %f50, %f5;
	add.f32 	%f52, %f51, %f6;
	add.f32 	%f53, %f52, %f7;
	st.shared.f32 	[%r1], %f53;
	ld.shared.f32 	%f54, [%r2];
	add.f32 	%f55, %f54, 0f00000000;
	ld.shared.f32 	%f56, [%r2+2048];
	add.f32 	%f57, %f55, %f56;
	add.f32 	%f58, %f57, %f2;
	add.f32 	%f59, %f58, %f3;
	add.f32 	%f60, %f59, %f4;
	add.f32 	%f61, %f60, %f5;
	add.f32 	%f62, %f61, %f6;
	add.f32 	%f63, %f62, %f7;
	st.shared.f32 	[%r1], %f63;
	ld.shared.f32 	%f64, [%r2];
	add.f32 	%f65, %f64, 0f00000000;
	ld.shared.f32 	%f66, [%r2+2048];
	add.f32 	%f67, %f65, %f66;
	add.f32 	%f68, %f67, %f2;
	add.f32 	%f69, %f68, %f3;
	add.f32 	%f70, %f69, %f4;
	add.f32 	%f71, %f70, %f5;
	add.f32 	%f72, %f71, %f6;
	add.f32 	%f73, %f72, %f7;
	st.shared.f32 	[%r1], %f73;
	ld.shared.f32 	%f74, [%r2];
	add.f32 	%f75, %f74, 0f00000000;
	ld.shared.f32 	%f76, [%r2+2048];
	add.f32 	%f77, %f75, %f76;
	add.f32 	%f78, %f77, %f2;
	add.f32 	%f79, %f78, %f3;
	add.f32 	%f80, %f79, %f4;
	add.f32 	%f81, %f80, %f5;
	add.f32 	%f82, %f81, %f6;
	add.f32 	%f83, %f82, %f7;
	st.shared.f32 	[%r1], %f83;
	ld.shared.f32 	%f84, [%r2];
	add.f32 	%f85, %f84, 0f00000000;
	ld.shared.f32 	%f86, [%r2+2048];
	add.f32 	%f87, %f85, %f86;
	add.f32 	%f88, %f87, %f2;
	add.f32 	%f89, %f88, %f3;
	add.f32 	%f90, %f89, %f4;
	add.f32 	%f91, %f90, %f5;
	add.f32 	%f92, %f91, %f6;
	add.f32 	%f93, %f92, %f7;
	st.shared.f32 	[%r1], %f93;
	ld.shared.f32 	%f94, [%r2];
	add.f32 	%f95, %f94, 0f00000000;
	ld.shared.f32 	%f96, [%r2+2048];
	add.f32 	%f97, %f95, %f96;
	add.f32 	%f98, %f97, %f2;
	add.f32 	%f99, %f98, %f3;
	add.f32 	%f100, %f99, %f4;
	add.f32 	%f101, %f100, %f5;
	add.f32 	%f102, %f101, %f6;
	add.f32 	%f103, %f102, %f7;
	st.shared.f32 	[%r1], %f103;
	add.s32 	%r17, %r17, 8;
	setp.ne.s32 	%p1, %r17, 10000;
	@%p1 bra 	$L__BB5_1;
	st.global.f32 	[%rd1], %f1;
	ret;

}
	// .globl	_Z11add_vectorsILi6EEvPf
.visible .entry _Z11add_vectorsILi6EEvPf(
	.param .u64 .ptr .align 1 _Z11add_vectorsILi6EEvPf_param_0
)
{
	.reg .pred 	%p<2>;
	.reg .b32 	%r<18>;
	.reg .b32 	%f<104>;
	.reg .b64 	%rd<5>;
	// demoted variable
	.shared .align 4 .b8 _ZZ11add_vectorsILi6EEvPfE3shm[16384];
	ld.param.u64 	%rd2, [_Z11add_vectorsILi6EEvPf_param_0];
	cvta.to.global.u64 	%rd3, %rd2;
	mov.u32 	%r6, %ntid.x;
	mov.u32 	%r7, %ctaid.x;
	mov.u32 	%r8, %tid.x;
	mad.lo.s32 	%r9, %r6, %r7, %r8;
	mul.wide.s32 	%rd4, %r9, 4;
	add.s64 	%rd1, %rd3, %rd4;
	shl.b32 	%r10, %r8, 2;
	mov.u32 	%r11, _ZZ11add_vectorsILi6EEvPfE3shm;
	add.s32 	%r1, %r11, %r10;
	cvt.rn.f32.u32 	%f8, %r8;
	ld.global.f32 	%f9, [%rd1];
	mul.f32 	%f10, %f9, 0f00000000;
	mul.f32 	%f11, %f10, %f8;
	st.shared.f32 	[%r1], %f11;
	mul.f32 	%f12, %f9, %f8;
	st.shared.f32 	[%r1+2048], %f12;
	add.f32 	%f13, %f9, %f9;
	mul.f32 	%f14, %f13, %f8;
	st.shared.f32 	[%r1+4096], %f14;
	mul.f32 	%f15, %f9, 0f40400000;
	mul.f32 	%f16, %f15, %f8;
	st.shared.f32 	[%r1+6144], %f16;
	mul.f32 	%f17, %f9, 0f40800000;
	mul.f32 	%f18, %f17, %f8;
	st.shared.f32 	[%r1+8192], %f18;
	mul.f32 	%f19, %f9, 0f40A00000;
	mul.f32 	%f20, %f19, %f8;
	st.shared.f32 	[%r1+10240], %f20;
	mul.f32 	%f21, %f9, 0f40C00000;
	mul.f32 	%f22, %f21, %f8;
	st.shared.f32 	[%r1+12288], %f22;
	mul.f32 	%f23, %f9, 0f40E00000;
	mul.f32 	%f1, %f23, %f8;
	st.shared.f32 	[%r1+14336], %f1;
	shl.b32 	%r12, %r8, 5;
	and.b32  	%r13, %r12, 480;
	shr.u32 	%r14, %r8, 4;
	add.s32 	%r15, %r13, %r14;
	shl.b32 	%r16, %r15, 2;
	add.s32 	%r2, %r11, %r16;
	ld.shared.f32 	%f2, [%r2+4096];
	ld.shared.f32 	%f3, [%r2+6144];
	ld.shared.f32 	%f4, [%r2+8192];
	ld.shared.f32 	%f5, [%r2+10240];
	ld.shared.f32 	%f6, [%r2+12288];
	ld.shared.f32 	%f7, [%r2+14336];
	mov.b32 	%r17, 0;
$L__BB6_1:
	ld.shared.f32 	%f24, [%r2];
	add.f32 	%f25, %f24, 0f00000000;
	ld.shared.f32 	%f26, [%r2+2048];
	add.f32 	%f27, %f25, %f26;
	add.f32 	%f28, %f27, %f2;
	add.f32 	%f29, %f28, %f3;
	add.f32 	%f30, %f29, %f4;
	add.f32 	%f31, %f30, %f5;
	add.f32 	%f32, %f31, %f6;
	add.f32 	%f33, %f32, %f7;
	st.shared.f32 	[%r1], %f33;
	ld.shared.f32 	%f34, [%r2];
	add.f32 	%f35, %f34, 0f00000000;
	ld.shared.f32 	%f36, [%r2+2048];
	add.f32 	%f37, %f35, %f36;
	add.f32 	%f38, %f37, %f2;
	add.f32 	%f39, %f38, %f3;
	add.f32 	%f40, %f39, %f4;
	add.f32 	%f41, %f40, %f5;
	add.f32 	%f42, %f41, %f6;
	add.f32 	%f43, %f42, %f7;
	st.shared.f32 	[%r1], %f43;
	ld.shared.f32 	%f44, [%r2];
	add.f32 	%f45, %f44, 0f00000000;
	ld.shared.f32 	%f46, [%r2+2048];
	add.f32 	%f47, %f45, %f46;
	add.f32 	%f48, %f47, %f2;
	add.f32 	%f49, %f48, %f3;
	add.f32 	%f50, %f49, %f4;
	add.f32 	%f51, %f50, %f5;
	add.f32 	%f52, %f51, %f6;
	add.f32 	%f53, %f52, %f7;
	st.shared.f32 	[%r1], %f53;
	ld.shared.f32 	%f54, [%r2];
	add.f32 	%f55, %f54, 0f00000000;
	ld.shared.f32 	%f56, [%r2+2048];
	add.f32 	%f57, %f55, %f56;
	add.f32 	%f58, %f57, %f2;
	add.f32 	%f59, %f58, %f3;
	add.f32 	%f60, %f59, %f4;
	add.f32 	%f61, %f60, %f5;
	add.f32 	%f62, %f61, %f6;
	add.f32 	%f63, %f62, %f7;
	st.shared.f32 	[%r1], %f63;
	ld.shared.f32 	%f64, [%r2];
	add.f32 	%f65, %f64, 0f00000000;
	ld.shared.f32 	%f66, [%r2+2048];
	add.f32 	%f67, %f65, %f66;
	add.f32 	%f68, %f67, %f2;
	add.f32 	%f69, %f68, %f3;
	add.f32 	%f70, %f69, %f4;
	add.f32 	%f71, %f70, %f5;
	add.f32 	%f72, %f71, %f6;
	add.f32 	%f73, %f72, %f7;
	st.shared.f32 	[%r1], %f73;
	ld.shared.f32 	%f74, [%r2];
	add.f32 	%f75, %f74, 0f00000000;
	ld.shared.f32 	%f76, [%r2+2048];
	add.f32 	%f77, %f75, %f76;
	add.f32 	%f78, %f77, %f2;
	add.f32 	%f79, %f78, %f3;
	add.f32 	%f80, %f79, %f4;
	add.f32 	%f81, %f80, %f5;
	add.f32 	%f82, %f81, %f6;
	add.f32 	%f83, %f82, %f7;
	st.shared.f32 	[%r1], %f83;
	ld.shared.f32 	%f84, [%r2];
	add.f32 	%f85, %f84, 0f00000000;
	ld.shared.f32 	%f86, [%r2+2048];
	add.f32 	%f87, %f85, %f86;
	add.f32 	%f88, %f87, %f2;
	add.f32 	%f89, %f88, %f3;
	add.f32 	%f90, %f89, %f4;
	add.f32 	%f91, %f90, %f5;
	add.f32 	%f92, %f91, %f6;
	add.f32 	%f93, %f92, %f7;
	st.shared.f32 	[%r1], %f93;
	ld.shared.f32 	%f94, [%r2];
	add.f32 	%f95, %f94, 0f00000000;
	ld.shared.f32 	%f96, [%r2+2048];
	add.f32 	%f97, %f95, %f96;
	add.f32 	%f98, %f97, %f2;
	add.f32 	%f99, %f98, %f3;
	add.f32 	%f100, %f99, %f4;
	add.f32 	%f101, %f100, %f5;
	add.f32 	%f102, %f101, %f6;
	add.f32 	%f103, %f102, %f7;
	st.shared.f32 	[%r1], %f103;
	add.s32 	%r17, %r17, 8;
	setp.ne.s32 	%p1, %r17, 10000;
	@%p1 bra 	$L__BB6_1;
	st.global.f32 	[%rd1], %f1;
	ret;

}


// ===== COMPILED SASS (sm_100) =====

	.target	sm_100

	.elftype	@"ET_EXEC"


//--------------------- .note.nv.tkinfo           --------------------------
	.section	.note.nv.tkinfo,"",@"SHT_NOTE"
	.sectionflags	@"SHF_NOTE_NV_TKINFO"
	.tkinfo
        /*0018*/ 	.word	0x00000002
        /*0030*/ 	.string	""
        /*0030*/ 	.string	"ptxas"
        /*0030*/ 	.string	"Cuda compilation tools, release 13.0, V13.0.88"
        /*0030*/ 	.string	"Build cuda_13.0.r13.0/compiler.36424714_0"
        /*0030*/ 	.string	"-arch sm_100 -m 64 "



//--------------------- .note.nv.cuinfo           --------------------------
	.section	.note.nv.cuinfo,"",@"SHT_NOTE"
	.sectionflags	@"SHF_NOTE_NV_CUINFO"
        /*0018*/ 	.short	0x0002
        /*001a*/ 	.short	0x0064
        /*001c*/ 	.short	0x0082
	.zero		2


//--------------------- .nv.info                  --------------------------
	.section	.nv.info,"",@"SHT_CUDA_INFO"
	.align	4


	//----- nvinfo : EIATTR_REGCOUNT
	.align		4
        /*0000*/ 	.byte	0x04, 0x2f
        /*0002*/ 	.short	(.L_1 - .L_0)
	.align		4
.L_0:
        /*0004*/ 	.word	index@(_Z11add_vectorsILi0EEvPf)
        /*0008*/ 	.word	0x00000016


	//----- nvinfo : EIATTR_FRAME_SIZE
	.align		4
.L_1:
        /*000c*/ 	.byte	0x04, 0x11
        /*000e*/ 	.short	(.L_3 - .L_2)
	.align		4
.L_2:
        /*0010*/ 	.word	index@(_Z11add_vectorsILi0EEvPf)
        /*0014*/ 	.word	0x00000000


	//----- nvinfo : EIATTR_REGCOUNT
	.align		4
.L_3:
        /*0018*/ 	.byte	0x04, 0x2f
        /*001a*/ 	.short	(.L_5 - .L_4)
	.align		4
.L_4:
        /*001c*/ 	.word	index@(_Z11add_vectorsILi1EEvPf)
        /*0020*/ 	.word	0x00000016


	//----- nvinfo : EIATTR_FRAME_SIZE
	.align		4
.L_5:
        /*0024*/ 	.byte	0x04, 0x11
        /*0026*/ 	.short	(.L_7 - .L_6)
	.align		4
.L_6:
        /*0028*/ 	.word	index@(_Z11add_vectorsILi1EEvPf)
        /*002c*/ 	.word	0x00000000


	//----- nvinfo : EIATTR_REGCOUNT
	.align		4
.L_7:
        /*0030*/ 	.byte	0x04, 0x2f
        /*0032*/ 	.short	(.L_9 - .L_8)
	.align		4
.L_8:
        /*0034*/ 	.word	index@(_Z11add_vectorsILi2EEvPf)
        /*0038*/ 	.word	0x00000016


	//----- nvinfo : EIATTR_FRAME_SIZE
	.align		4
.L_9:
        /*003c*/ 	.byte	0x04, 0x11
        /*003e*/ 	.short	(.L_11 - .L_10)
	.align		4
.L_10:
        /*0040*/ 	.word	index@(_Z11add_vectorsILi2EEvPf)
        /*0044*/ 	.word	0x00000000


	//----- nvinfo : EIATTR_REGCOUNT
	.align		4
.L_11:
        /*0048*/ 	.byte	0x04, 0x2f
        /*004a*/ 	.short	(.L_13 - .L_12)
	.align		4
.L_12:
        /*004c*/ 	.word	index@(_Z11add_vectorsILi3EEvPf)
        /*0050*/ 	.word	0x00000016


	//----- nvinfo : EIATTR_FRAME_SIZE
	.align		4
.L_13:
        /*0054*/ 	.byte	0x04, 0x11
        /*0056*/ 	.short	(.L_15 - .L_14)
	.align		4
.L_14:
        /*0058*/ 	.word	index@(_Z11add_vectorsILi3EEvPf)
        /*005c*/ 	.word	0x00000000


	//----- nvinfo : EIATTR_REGCOUNT
	.align		4
.L_15:
        /*0060*/ 	.byte	0x04, 0x2f
        /*0062*/ 	.short	(.L_17 - .L_16)
	.align		4
.L_16:
        /*0064*/ 	.word	index@(_Z11add_vectorsILi4EEvPf)
        /*0068*/ 	.word	0x00000016


	//----- nvinfo : EIATTR_FRAME_SIZE
	.align		4
.L_17:
        /*006c*/ 	.byte	0x04, 0x11
        /*006e*/ 	.short	(.L_19 - .L_18)
	.align		4
.L_18:
        /*0070*/ 	.word	index@(_Z11add_vectorsILi4EEvPf)
        /*0074*/ 	.word	0x00000000


	//----- nvinfo : EIATTR_REGCOUNT
	.align		4
.L_19:
        /*0078*/ 	.byte	0x04, 0x2f
        /*007a*/ 	.short	(.L_21 - .L_20)
	.align		4
.L_20:
        /*007c*/ 	.word	index@(_Z11add_vectorsILi5EEvPf)
        /*0080*/ 	.word	0x00000016


	//----- nvinfo : EIATTR_FRAME_SIZE
	.align		4
.L_21:
        /*0084*/ 	.byte	0x04, 0x11
        /*0086*/ 	.short	(.L_23 - .L_22)
	.align		4
.L_22:
        /*0088*/ 	.word	index@(_Z11add_vectorsILi5EEvPf)
        /*008c*/ 	.word	0x00000000


	//----- nvinfo : EIATTR_REGCOUNT
	.align		4
.L_23:
        /*0090*/ 	.byte	0x04, 0x2f
        /*0092*/ 	.short	(.L_25 - .L_24)
	.align		4
.L_24:
        /*0094*/ 	.word	index@(_Z11add_vectorsILi6EEvPf)
        /*0098*/ 	.word	0x00000016


	//----- nvinfo : EIATTR_FRAME_SIZE
	.align		4
.L_25:
        /*009c*/ 	.byte	0x04, 0x11
        /*009e*/ 	.short	(.L_27 - .L_26)
	.align		4
.L_26:
        /*00a0*/ 	.word	index@(_Z11add_vectorsILi6EEvPf)
        /*00a4*/ 	.word	0x00000000


	//----- nvinfo : EIATTR_MIN_STACK_SIZE
	.align		4
.L_27:
        /*00a8*/ 	.byte	0x04, 0x12
        /*00aa*/ 	.short	(.L_29 - .L_28)
	.align		4
.L_28:
        /*00ac*/ 	.word	index@(_Z11add_vectorsILi6EEvPf)
        /*00b0*/ 	.word	0x00000000


	//----- nvinfo : EIATTR_MIN_STACK_SIZE
	.align		4
.L_29:
        /*00b4*/ 	.byte	0x04, 0x12
        /*00b6*/ 	.short	(.L_31 - .L_30)
	.align		4
.L_30:
        /*00b8*/ 	.word	index@(_Z11add_vectorsILi5EEvPf)
        /*00bc*/ 	.word	0x00000000


	//----- nvinfo : EIATTR_MIN_STACK_SIZE
	.align		4
.L_31:
        /*00c0*/ 	.byte	0x04, 0x12
        /*00c2*/ 	.short	(.L_33 - .L_32)
	.align		4
.L_32:
        /*00c4*/ 	.word	index@(_Z11add_vectorsILi4EEvPf)
        /*00c8*/ 	.word	0x00000000


	//----- nvinfo : EIATTR_MIN_STACK_SIZE
	.align		4
.L_33:
        /*00cc*/ 	.byte	0x04, 0x12
        /*00ce*/ 	.short	(.L_35 - .L_34)
	.align		4
.L_34:
        /*00d0*/ 	.word	index@(_Z11add_vectorsILi3EEvPf)
        /*00d4*/ 	.word	0x00000000


	//----- nvinfo : EIATTR_MIN_STACK_SIZE
	.align		4
.L_35:
        /*00d8*/ 	.byte	0x04, 0x12
        /*00da*/ 	.short	(.L_37 - .L_36)
	.align		4
.L_36:
        /*00dc*/ 	.word	index@(_Z11add_vectorsILi2EEvPf)
        /*00e0*/ 	.word	0x00000000


	//----- nvinfo : EIATTR_MIN_STACK_SIZE
	.align		4
.L_37:
        /*00e4*/ 	.byte	0x04, 0x12
        /*00e6*/ 	.short	(.L_39 - .L_38)
	.align		4
.L_38:
        /*00e8*/ 	.word	index@(_Z11add_vectorsILi1EEvPf)
        /*00ec*/ 	.word	0x00000000


	//----- nvinfo : EIATTR_MIN_STACK_SIZE
	.align		4
.L_39:
        /*00f0*/ 	.byte	0x04, 0x12
        /*00f2*/ 	.short	(.L_41 - .L_40)
	.align		4
.L_40:
        /*00f4*/ 	.word	index@(_Z11add_vectorsILi0EEvPf)
        /*00f8*/ 	.word	0x00000000
.L_41:


//--------------------- .nv.compat                --------------------------
	.section	.nv.compat,"",@"SHT_CUDA_COMPAT_INFO"
	.align	4
        /*0000*/ 	.byte	0x02, 0x09, 0x00, 0x00, 0x02, 0x02, 0x01, 0x00, 0x02, 0x05, 0x05, 0x00, 0x03, 0x07, 0x01, 0x01
        /*0010*/ 	.byte	0x02, 0x03, 0x00, 0x00, 0x02, 0x06, 0x01, 0x00, 0x04, 0x0b, 0x08, 0x00, 0x09, 0x00, 0x00, 0x00
        /*0020*/ 	.byte	0x00, 0x00, 0x00, 0x00


//--------------------- .nv.info._Z11add_vectorsILi6EEvPf --------------------------
	.section	.nv.info._Z11add_vectorsILi6EEvPf,"",@"SHT_CUDA_INFO"
	.sectionflags	@""
	.align	4


	//----- nvinfo : EIATTR_CUDA_API_VERSION
	.align		4
        /*0000*/ 	.byte	0x04, 0x37
        /*0002*/ 	.short	(.L_43 - .L_42)
.L_42:
        /*0004*/ 	.word	0x00000082


	//----- nvinfo : EIATTR_KPARAM_INFO
	.align		4
.L_43:
        /*0008*/ 	.byte	0x04, 0x17
        /*000a*/ 	.short	(.L_45 - .L_44)
.L_44:
        /*000c*/ 	.word	0x00000000
        /*0010*/ 	.short	0x0000
        /*0012*/ 	.short	0x0000
        /*0014*/ 	.byte	0x00, 0xf5, 0x21, 0x00


	//----- nvinfo : EIATTR_SPARSE_MMA_MASK
	.align		4
.L_45:
        /*0018*/ 	.byte	0x03, 0x50
        /*001a*/ 	.short	0x0000


	//----- nvinfo : EIATTR_MAXREG_COUNT
	.align		4
        /*001c*/ 	.byte	0x03, 0x1b
        /*001e*/ 	.short	0x00ff


	//----- nvinfo : EIATTR_MERCURY_ISA_VERSION
	.align		4
        /*0020*/ 	.byte	0x03, 0x5f
        /*0022*/ 	.short	0x0101


	//----- nvinfo : EIATTR_VRC_CTA_INIT_COUNT
	.align		4
        /*0024*/ 	.byte	0x02, 0x4a
	.zero		1
	.zero		1


	//----- nvinfo : EIATTR_EXIT_INSTR_OFFSETS
	.align		4
        /*0028*/ 	.byte	0x04, 0x1c
        /*002a*/ 	.short	(.L_47 - .L_46)


	//   ....[0]....
.L_46:
        /*002c*/ 	.word	0x000008c0


	//----- nvinfo : EIATTR_CBANK_PARAM_SIZE
	.align		4
.L_47:
        /*0030*/ 	.byte	0x03, 0x19
        /*0032*/ 	.short	0x0008


	//----- nvinfo : EIATTR_PARAM_CBANK
	.align		4
        /*0034*/ 	.byte	0x04, 0x0a
        /*0036*/ 	.short	(.L_49 - .L_48)
	.align		4
.L_48:
        /*0038*/ 	.word	index@(.nv.constant0._Z11add_vectorsILi6EEvPf)
        /*003c*/ 	.short	0x0380
        /*003e*/ 	.short	0x0008


	//----- nvinfo : EIATTR_SW_WAR
	.align		4
.L_49:
        /*0040*/ 	.byte	0x04, 0x36
        /*0042*/ 	.short	(.L_51 - .L_50)
.L_50:
        /*0044*/ 	.word	0x00000008
.L_51:


//--------------------- .nv.info._Z11add_vectorsILi5EEvPf --------------------------
	.section	.nv.info._Z11add_vectorsILi5EEvPf,"",@"SHT_CUDA_INFO"
	.sectionflags	@""
	.align	4


	//----- nvinfo : EIATTR_CUDA_API_VERSION
	.align		4
        /*0000*/ 	.byte	0x04, 0x37
        /*0002*/ 	.short	(.L_53 - .L_52)
.L_52:
        /*0004*/ 	.word	0x00000082


	//----- nvinfo : EIATTR_KPARAM_INFO
	.align		4
.L_53:
        /*0008*/ 	.byte	0x04, 0x17
        /*000a*/ 	.short	(.L_55 - .L_54)
.L_54:
        /*000c*/ 	.word	0x00000000
        /*0010*/ 	.short	0x0000
        /*0012*/ 	.short	0x0000
        /*0014*/ 	.byte	0x00, 0xf5, 0x21, 0x00


	//----- nvinfo : EIATTR_SPARSE_MMA_MASK
	.align		4
.L_55:
        /*0018*/ 	.byte	0x03, 0x50
        /*001a*/ 	.short	0x0000


	//----- nvinfo : EIATTR_MAXREG_COUNT
	.align		4
        /*001c*/ 	.byte	0x03, 0x1b
        /*001e*/ 	.short	0x00ff


	//----- nvinfo : EIATTR_MERCURY_ISA_VERSION
	.align		4
        /*0020*/ 	.byte	0x03, 0x5f
        /*0022*/ 	.short	0x0101


	//----- nvinfo : EIATTR_VRC_CTA_INIT_COUNT
	.align		4
        /*0024*/ 	.byte	0x02, 0x4a
	.zero		1
	.zero		1


	//----- nvinfo : EIATTR_EXIT_INSTR_OFFSETS
	.align		4
        /*0028*/ 	.byte	0x04, 0x1c
        /*002a*/ 	.short	(.L_57 - .L_56)


	//   ....[0]....
.L_56:
        /*002c*/ 	.word	0x000008c0


	//----- nvinfo : EIATTR_CBANK_PARAM_SIZE
	.align		4
.L_57:
        /*0030*/ 	.byte	0x03, 0x19
        /*0032*/ 	.short	0x0008


	//----- nvinfo : EIATTR_PARAM_CBANK
	.align		4
        /*0034*/ 	.byte	0x04, 0x0a
        /*0036*/ 	.short	(.L_59 - .L_58)
	.align		4
.L_58:
        /*0038*/ 	.word	index@(.nv.constant0._Z11add_vectorsILi5EEvPf)
        /*003c*/ 	.short	0x0380
        /*003e*/ 	.short	0x0008


	//----- nvinfo : EIATTR_SW_WAR
	.align		4
.L_59:
        /*0040*/ 	.byte	0x04, 0x36
        /*0042*/ 	.short	(.L_61 - .L_60)
.L_60:
        /*0044*/ 	.word	0x00000008
.L_61:


//--------------------- .nv.info._Z11add_vectorsILi4EEvPf --------------------------
	.section	.nv.info._Z11add_vectorsILi4EEvPf,"",@"SHT_CUDA_INFO"
	.sectionflags	@""
	.align	4


	//----- nvinfo : EIATTR_CUDA_API_VERSION
	.align		4
        /*0000*/ 	.byte	0x04, 0x37
        /*0002*/ 	.short	(.L_63 - .L_62)
.L_62:
        /*0004*/ 	.word	0x00000082


	//----- nvinfo : EIATTR_KPARAM_INFO
	.align		4
.L_63:
        /*0008*/ 	.byte	0x04, 0x17
        /*000a*/ 	.short	(.L_65 - .L_64)
.L_64:
        /*000c*/ 	.word	0x00000000
        /*0010*/ 	.short	0x0000
        /*0012*/ 	.short	0x0000
        /*0014*/ 	.byte	0x00, 0xf5, 0x21, 0x00


	//----- nvinfo : EIATTR_SPARSE_MMA_MASK
	.align		4
.L_65:
        /*0018*/ 	.byte	0x03, 0x50
        /*001a*/ 	.short	0x0000


	//----- nvinfo : EIATTR_MAXREG_COUNT
	.align		4
        /*001c*/ 	.byte	0x03, 0x1b
        /*001e*/ 	.short	0x00ff


	//----- nvinfo : EIATTR_MERCURY_ISA_VERSION
	.align		4
        /*0020*/ 	.byte	0x03, 0x5f
        /*0022*/ 	.short	0x0101


	//----- nvinfo : EIATTR_VRC_CTA_INIT_COUNT
	.align		4
        /*0024*/ 	.byte	0x02, 0x4a
	.zero		1
	.zero		1


	//----- nvinfo : EIATTR_EXIT_INSTR_OFFSETS
	.align		4
        /*0028*/ 	.byte	0x04, 0x1c
        /*002a*/ 	.short	(.L_67 - .L_66)


	//   ....[0]....
.L_66:
        /*002c*/ 	.word	0x000008c0


	//----- nvinfo : EIATTR_CBANK_PARAM_SIZE
	.align		4
.L_67:
        /*0030*/ 	.byte	0x03, 0x19
        /*0032*/ 	.short	0x0008


	//----- nvinfo : EIATTR_PARAM_CBANK
	.align		4
        /*0034*/ 	.byte	0x04, 0x0a
        /*0036*/ 	.short	(.L_69 - .L_68)
	.align		4
.L_68:
        /*0038*/ 	.word	index@(.nv.constant0._Z11add_vectorsILi4EEvPf)
        /*003c*/ 	.short	0x0380
        /*003e*/ 	.short	0x0008


	//----- nvinfo : EIATTR_SW_WAR
	.align		4
.L_69:
        /*0040*/ 	.byte	0x04, 0x36
        /*0042*/ 	.short	(.L_71 - .L_70)
.L_70:
        /*0044*/ 	.word	0x00000008
.L_71:


//--------------------- .nv.info._Z11add_vectorsILi3EEvPf --------------------------
	.section	.nv.info._Z11add_vectorsILi3EEvPf,"",@"SHT_CUDA_INFO"
	.sectionflags	@""
	.align	4


	//----- nvinfo : EIATTR_CUDA_API_VERSION
	.align		4
        /*0000*/ 	.byte	0x04, 0x37
        /*0002*/ 	.short	(.L_73 - .L_72)
.L_72:
        /*0004*/ 	.word	0x00000082


	//----- nvinfo : EIATTR_KPARAM_INFO
	.align		4
.L_73:
        /*0008*/ 	.byte	0x04, 0x17
        /*000a*/ 	.short	(.L_75 - .L_74)
.L_74:
        /*000c*/ 	.word	0x00000000
        /*0010*/ 	.short	0x0000
        /*0012*/ 	.short	0x0000
        /*0014*/ 	.byte	0x00, 0xf5, 0x21, 0x00


	//----- nvinfo : EIATTR_SPARSE_MMA_MASK
	.align		4
.L_75:
        /*0018*/ 	.byte	0x03, 0x50
        /*001a*/ 	.short	0x0000


	//----- nvinfo : EIATTR_MAXREG_COUNT
	.align		4
        /*001c*/ 	.byte	0x03, 0x1b
        /*001e*/ 	.short	0x00ff


	//----- nvinfo : EIATTR_MERCURY_ISA_VERSION
	.align		4
        /*0020*/ 	.byte	0x03, 0x5f
        /*0022*/ 	.short	0x0101


	//----- nvinfo : EIATTR_VRC_CTA_INIT_COUNT
	.align		4
        /*0024*/ 	.byte	0x02, 0x4a
	.zero		1
	.zero		1


	//----- nvinfo : EIATTR_EXIT_INSTR_OFFSETS
	.align		4
        /*0028*/ 	.byte	0x04, 0x1c
        /*002a*/ 	.short	(.L_77 - .L_76)


	//   ....[0]....
.L_76:
        /*002c*/ 	.word	0x000008c0


	//----- nvinfo : EIATTR_CBANK_PARAM_SIZE
	.align		4
.L_77:
        /*0030*/ 	.byte	0x03, 0x19
        /*0032*/ 	.short	0x0008


	//----- nvinfo : EIATTR_PARAM_CBANK
	.align		4
        /*0034*/ 	.byte	0x04, 0x0a
        /*0036*/ 	.short	(.L_79 - .L_78)
	.align		4
.L_78:
        /*0038*/ 	.word	index@(.nv.constant0._Z11add_vectorsILi3EEvPf)
        /*003c*/ 	.short	0x0380
        /*003e*/ 	.short	0x0008


	//----- nvinfo : EIATTR_SW_WAR
	.align		4
.L_79:
        /*0040*/ 	.byte	0x04, 0x36
        /*0042*/ 	.short	(.L_81 - .L_80)
.L_80:
        /*0044*/ 	.word	0x00000008
.L_81:


//--------------------- .nv.info._Z11add_vectorsILi2EEvPf --------------------------
	.section	.nv.info._Z11add_vectorsILi2EEvPf,"",@"SHT_CUDA_INFO"
	.sectionflags	@""
	.align	4


	//----- nvinfo : EIATTR_CUDA_API_VERSION
	.align		4
        /*0000*/ 	.byte	0x04, 0x37
        /*0002*/ 	.short	(.L_83 - .L_82)
.L_82:
        /*0004*/ 	.word	0x00000082


	//----- nvinfo : EIATTR_KPARAM_INFO
	.align		4
.L_83:
        /*0008*/ 	.byte	0x04, 0x17
        /*000a*/ 	.short	(.L_85 - .L_84)
.L_84:
        /*000c*/ 	.word	0x00000000
        /*0010*/ 	.short	0x0000
        /*0012*/ 	.short	0x0000
        /*0014*/ 	.byte	0x00, 0xf5, 0x21, 0x00


	//----- nvinfo : EIATTR_SPARSE_MMA_MASK
	.align		4
.L_85:
        /*0018*/ 	.byte	0x03, 0x50
        /*001a*/ 	.short	0x0000


	//----- nvinfo : EIATTR_MAXREG_COUNT
	.align		4
        /*001c*/ 	.byte	0x03, 0x1b
        /*001e*/ 	.short	0x00ff


	//----- nvinfo : EIATTR_MERCURY_ISA_VERSION
	.align		4
        /*0020*/ 	.byte	0x03, 0x5f
        /*0022*/ 	.short	0x0101


	//----- nvinfo : EIATTR_VRC_CTA_INIT_COUNT
	.align		4
        /*0024*/ 	.byte	0x02, 0x4a
	.zero		1
	.zero		1


	//----- nvinfo : EIATTR_EXIT_INSTR_OFFSETS
	.align		4
        /*0028*/ 	.byte	0x04, 0x1c
        /*002a*/ 	.short	(.L_87 - .L_86)


	//   ....[0]....
.L_86:
        /*002c*/ 	.word	0x00000890


	//----- nvinfo : EIATTR_CBANK_PARAM_SIZE
	.align		4
.L_87:
        /*0030*/ 	.byte	0x03, 0x19
        /*0032*/ 	.short	0x0008


	//----- nvinfo : EIATTR_PARAM_CBANK
	.align		4
        /*0034*/ 	.byte	0x04, 0x0a
        /*0036*/ 	.short	(.L_89 - .L_88)
	.align		4
.L_88:
        /*0038*/ 	.word	index@(.nv.constant0._Z11add_vectorsILi2EEvPf)
        /*003c*/ 	.short	0x0380
        /*003e*/ 	.short	0x0008


	//----- nvinfo : EIATTR_SW_WAR
	.align		4
.L_89:
        /*0040*/ 	.byte	0x04, 0x36
        /*0042*/ 	.short	(.L_91 - .L_90)
.L_90:
        /*0044*/ 	.word	0x00000008
.L_91:


//--------------------- .nv.info._Z11add_vectorsILi1EEvPf --------------------------
	.section	.nv.info._Z11add_vectorsILi1EEvPf,"",@"SHT_CUDA_INFO"
	.sectionflags	@""
	.align	4


	//----- nvinfo : EIATTR_CUDA_API_VERSION
	.align		4
        /*0000*/ 	.byte	0x04, 0x37
        /*0002*/ 	.short	(.L_93 - .L_92)
.L_92:
        /*0004*/ 	.word	0x00000082


	//----- nvinfo : EIATTR_KPARAM_INFO
	.align		4
.L_93:
        /*0008*/ 	.byte	0x04, 0x17
        /*000a*/ 	.short	(.L_95 - .L_94)
.L_94:
        /*000c*/ 	.word	0x00000000
        /*0010*/ 	.short	0x0000
        /*0012*/ 	.short	0x0000
        /*0014*/ 	.byte	0x00, 0xf5, 0x21, 0x00


	//----- nvinfo : EIATTR_SPARSE_MMA_MASK
	.align		4
.L_95:
        /*0018*/ 	.byte	0x03, 0x50
        /*001a*/ 	.short	0x0000


	//----- nvinfo : EIATTR_MAXREG_COUNT
	.align		4
        /*001c*/ 	.byte	0x03, 0x1b
        /*001e*/ 	.short	0x00ff


	//----- nvinfo : EIATTR_MERCURY_ISA_VERSION
	.align		4
        /*0020*/ 	.byte	0x03, 0x5f
        /*0022*/ 	.short	0x0101


	//----- nvinfo : EIATTR_VRC_CTA_INIT_COUNT
	.align		4
        /*0024*/ 	.byte	0x02, 0x4a
	.zero		1
	.zero		1


	//----- nvinfo : EIATTR_EXIT_INSTR_OFFSETS
	.align		4
        /*0028*/ 	.byte	0x04, 0x1c
        /*002a*/ 	.short	(.L_97 - .L_96)


	//   ....[0]....
.L_96:
        /*002c*/ 	.word	0x000008a0


	//----- nvinfo : EIATTR_CBANK_PARAM_SIZE
	.align		4
.L_97:
        /*0030*/ 	.byte	0x03, 0x19
        /*0032*/ 	.short	0x0008


	//----- nvinfo : EIATTR_PARAM_CBANK
	.align		4
        /*0034*/ 	.byte	0x04, 0x0a
        /*0036*/ 	.short	(.L_99 - .L_98)
	.align		4
.L_98:
        /*0038*/ 	.word	index@(.nv.constant0._Z11add_vectorsILi1EEvPf)
        /*003c*/ 	.short	0x0380
        /*003e*/ 	.short	0x0008


	//----- nvinfo : EIATTR_SW_WAR
	.align		4
.L_99:
        /*0040*/ 	.byte	0x04, 0x36
        /*0042*/ 	.short	(.L_101 - .L_100)
.L_100:
        /*0044*/ 	.word	0x00000008
.L_101:


//--------------------- .nv.info._Z11add_vectorsILi0EEvPf --------------------------
	.section	.nv.info._Z11add_vectorsILi0EEvPf,"",@"SHT_CUDA_INFO"
	.sectionflags	@""
	.align	4


	//----- nvinfo : EIATTR_CUDA_API_VERSION
	.align		4
        /*0000*/ 	.byte	0x04, 0x37
        /*0002*/ 	.short	(.L_103 - .L_102)
.L_102:
        /*0004*/ 	.word	0x00000082


	//----- nvinfo : EIATTR_KPARAM_INFO
	.align		4
.L_103:
        /*0008*/ 	.byte	0x04, 0x17
        /*000a*/ 	.short	(.L_105 - .L_104)
.L_104:
        /*000c*/ 	.word	0x00000000
        /*0010*/ 	.short	0x0000
        /*0012*/ 	.short	0x0000
        /*0014*/ 	.byte	0x00, 0xf5, 0x21, 0x00


	//----- nvinfo : EIATTR_SPARSE_MMA_MASK
	.align		4
.L_105:
        /*0018*/ 	.byte	0x03, 0x50
        /*001a*/ 	.short	0x0000


	//----- nvinfo : EIATTR_MAXREG_COUNT
	.align		4
        /*001c*/ 	.byte	0x03, 0x1b
        /*001e*/ 	.short	0x00ff


	//----- nvinfo : EIATTR_MERCURY_ISA_VERSION
	.align		4
        /*0020*/ 	.byte	0x03, 0x5f
        /*0022*/ 	.short	0x0101


	//----- nvinfo : EIATTR_VRC_CTA_INIT_COUNT
	.align		4
        /*0024*/ 	.byte	0x02, 0x4a
	.zero		1
	.zero		1


	//----- nvinfo : EIATTR_EXIT_INSTR_OFFSETS
	.align		4
        /*0028*/ 	.byte	0x04, 0x1c
        /*002a*/ 	.short	(.L_107 - .L_106)


	//   ....[0]....
.L_106:
        /*002c*/ 	.word	0x000008a0


	//----- nvinfo : EIATTR_CBANK_PARAM_SIZE
	.align		4
.L_107:
        /*0030*/ 	.byte	0x03, 0x19
        /*0032*/ 	.short	0x0008


	//----- nvinfo : EIATTR_PARAM_CBANK
	.align		4
        /*0034*/ 	.byte	0x04, 0x0a
        /*0036*/ 	.short	(.L_109 - .L_108)
	.align		4
.L_108:
        /*0038*/ 	.word	index@(.nv.constant0._Z11add_vectorsILi0EEvPf)
        /*003c*/ 	.short	0x0380
        /*003e*/ 	.short	0x0008


	//----- nvinfo : EIATTR_SW_WAR
	.align		4
.L_109:
        /*0040*/ 	.byte	0x04, 0x36
        /*0042*/ 	.short	(.L_111 - .L_110)
.L_110:
        /*0044*/ 	.word	0x00000008
.L_111:


//--------------------- .nv.callgraph             --------------------------
	.section	.nv.callgraph,"",@"SHT_CUDA_CALLGRAPH"
	.align	4
	.sectionentsize	8
	.align		4
        /*0000*/ 	.word	0x00000000
	.align		4
        /*0004*/ 	.word	0xffffffff
	.align		4
        /*0008*/ 	.word	0x00000000
	.align		4
        /*000c*/ 	.word	0xfffffffe
	.align		4
        /*0010*/ 	.word	0x00000000
	.align		4
        /*0014*/ 	.word	0xfffffffd
	.align		4
        /*0018*/ 	.word	0x00000000
	.align		4
        /*001c*/ 	.word	0xfffffffc


//--------------------- .text._Z11add_vectorsILi6EEvPf --------------------------
	.section	.text._Z11add_vectorsILi6EEvPf,"ax",@progbits
	.align	128
        .global         _Z11add_vectorsILi6EEvPf
        .type           _Z11add_vectorsILi6EEvPf,@function
        .size           _Z11add_vectorsILi6EEvPf,(.L_x_14 - _Z11add_vectorsILi6EEvPf)
        .other          _Z11add_vectorsILi6EEvPf,@"STO_CUDA_ENTRY STV_DEFAULT"
_Z11add_vectorsILi6EEvPf:
.text._Z11add_vectorsILi6EEvPf:
[----:B------:R-:W-:Y:S01]  /*0000*/  LDC R1, c[0x0][0x37c] ;  /* 0x0000df00ff017b82 */ /* 0x000fe20000000800 */
[----:B------:R-:W0:Y:S07]  /*0010*/  S2R R5, SR_CTAID.X ;  /* 0x0000000000057919 */ /* 0x000e2e0000002500 */
[----:B------:R-:W1:Y:S01]  /*0020*/  LDC.64 R2, c[0x0][0x380] ;  /* 0x0000e000ff027b82 */ /* 0x000e620000000a00 */
[----:B------:R-:W0:Y:S01]  /*0030*/  LDCU UR4, c[0x0][0x360] ;  /* 0x00006c00ff0477ac */ /* 0x000e220008000800 */
[----:B------:R-:W0:Y:S01]  /*0040*/  S2R R18, SR_TID.X ;  /* 0x0000000000127919 */ /* 0x000e220000002100 */
[----:B------:R-:W2:Y:S01]  /*0050*/  LDCU.64 UR6, c[0x0][0x358] ;  /* 0x00006b00ff0677ac */ /* 0x000ea20008000a00 */
[----:B0-----:R-:W-:-:S04]  /*0060*/  IMAD R5, R5, UR4, R18 ;  /* 0x0000000405057c24 */ /* 0x001fc8000f8e0212 */
[----:B-1----:R-:W-:-:S05]  /*0070*/  IMAD.WIDE R2, R5, 0x4, R2 ;  /* 0x0000000405027825 */ /* 0x002fca00078e0202 */
[----:B--2---:R-:W2:Y:S01]  /*0080*/  LDG.E R4, desc[UR6][R2.64] ;  /* 0x0000000602047981 */ /* 0x004ea2000c1e1900 */
[----:B------:R-:W0:Y:S01]  /*0090*/  S2UR UR5, SR_CgaCtaId ;  /* 0x00000000000579c3 */ /* 0x000e220000008800 */
[----:B------:R-:W-:Y:S01]  /*00a0*/  UMOV UR4, 0x400 ;  /* 0x0000040000047882 */ /* 0x000fe20000000000 */
[----:B------:R-:W-:Y:S02]  /*00b0*/  SHF.L.U32 R0, R18, 0x5, RZ ;  /* 0x0000000512007819 */ /* 0x000fe400000006ff */
[----:B------:R-:W-:Y:S02]  /*00c0*/  I2FP.F32.U32 R5, R18 ;  /* 0x0000001200057245 */ /* 0x000fe40000201000 */
[----:B------:R-:W-:Y:S01]  /*00d0*/  LOP3.LUT R6, R0, 0x1e0, RZ, 0xc0, !PT ;  /* 0x000001e000067812 */ /* 0x000fe200078ec0ff */
[----:B0-----:R-:W-:-:S06]  /*00e0*/  ULEA UR4, UR5, UR4, 0x18 ;  /* 0x0000000405047291 */ /* 0x001fcc000f8ec0ff */
[C---:B------:R-:W-:Y:S02]  /*00f0*/  LEA R0, R18.reuse, UR4, 0x2 ;  /* 0x0000000412007c11 */ /* 0x040fe4000f8e10ff */
[----:B------:R-:W-:Y:S01]  /*0100*/  LEA.HI R18, R18, R6, RZ, 0x1c ;  /* 0x0000000612127211 */ /* 0x000fe200078fe0ff */
[CC--:B--2---:R-:W-:Y:S01]  /*0110*/  FMUL R7, R5.reuse, R4.reuse ;  /* 0x0000000405077220 */ /* 0x0c4fe20000400000 */
[----:B------:R-:W-:Y:S01]  /*0120*/  FMUL R6, RZ, R4 ;  /* 0x00000004ff067220 */ /* 0x000fe20000400000 */
[C---:B------:R-:W-:Y:S01]  /*0130*/  FADD R8, R4.reuse, R4 ;  /* 0x0000000404087221 */ /* 0x040fe20000000000 */
[C---:B------:R-:W-:Y:S01]  /*0140*/  FMUL R10, R4.reuse, 3 ;  /* 0x40400000040a7820 */ /* 0x040fe20000400000 */
[C---:B------:R-:W-:Y:S01]  /*0150*/  FMUL R12, R4.reuse, 4 ;  /* 0x40800000040c7820 */ /* 0x040fe20000400000 */
[C---:B------:R-:W-:Y:S01]  /*0160*/  FMUL R14, R4.reuse, 5 ;  /* 0x40a00000040e7820 */ /* 0x040fe20000400000 */
[C---:B------:R-:W-:Y:S01]  /*0170*/  FMUL R16, R4.reuse, 6 ;  /* 0x40c0000004107820 */ /* 0x040fe20000400000 */
[----:B------:R-:W-:Y:S01]  /*0180*/  FMUL R4, R4, 7 ;  /* 0x40e0000004047820 */ /* 0x000fe20000400000 */
[C---:B------:R-:W-:Y:S01]  /*0190*/  FMUL R9, R5.reuse, R6 ;  /* 0x0000000605097220 */ /* 0x040fe20000400000 */
[C---:B------:R-:W-:Y:S01]  /*01a0*/  FMUL R11, R5.reuse, R8 ;  /* 0x00000008050b7220 */ /* 0x040fe20000400000 */
[C---:B------:R-:W-:Y:S01]  /*01b0*/  FMUL R13, R5.reuse, R10 ;  /* 0x0000000a050d7220 */ /* 0x040fe20000400000 */
[C---:B------:R-:W-:Y:S01]  /*01c0*/  FMUL R15, R5.reuse, R12 ;  /* 0x0000000c050f7220 */ /* 0x040fe20000400000 */
[C---:B------:R-:W-:Y:S01]  /*01d0*/  FMUL R17, R5.reuse, R14 ;  /* 0x0000000e05117220 */ /* 0x040fe20000400000 */
[C---:B------:R-:W-:Y:S01]  /*01e0*/  FMUL R19, R5.reuse, R16 ;  /* 0x0000001005137220 */ /* 0x040fe20000400000 */
[----:B------:R-:W-:Y:S01]  /*01f0*/  FMUL R5, R5, R4 ;  /* 0x0000000405057220 */ /* 0x000fe20000400000 */
[----:B------:R-:W-:Y:S01]  /*0200*/  LEA R4, R18, UR4, 0x2 ;  /* 0x0000000412047c11 */ /* 0x000fe2000f8e10ff */
[----:B------:R0:W-:Y:S01]  /*0210*/  STS [R0+0x800], R7 ;  /* 0x0008000700007388 */ /* 0x0001e20000000800 */
[----:B------:R-:W-:-:S03]  /*0220*/  UMOV UR4, URZ ;  /* 0x000000ff00047c82 */ /* 0x000fc60008000000 */
[----:B------:R0:W-:Y:S04]  /*0230*/  STS [R0], R9 ;  /* 0x0000000900007388 */ /* 0x0001e80000000800 */
[----:B------:R0:W-:Y:S04]  /*0240*/  STS [R0+0x1000], R11 ;  /* 0x0010000b00007388 */ /* 0x0001e80000000800 */
[----:B------:R0:W-:Y:S04]  /*0250*/  STS [R0+0x1800], R13 ;  /* 0x0018000d00007388 */ /* 0x0001e80000000800 */
[----:B------:R0:W-:Y:S04]  /*0260*/  STS [R0+0x2000], R15 ;  /* 0x0020000f00007388 */ /* 0x0001e80000000800 */
[----:B------:R0:W-:Y:S04]  /*0270*/  STS [R0+0x2800], R17 ;  /* 0x0028001100007388 */ /* 0x0001e80000000800 */
[----:B------:R0:W-:Y:S04]  /*0280*/  STS [R0+0x3000], R19 ;  /* 0x0030001300007388 */ /* 0x0001e80000000800 */
[----:B------:R0:W-:Y:S04]  /*0290*/  STS [R0+0x3800], R5 ;  /* 0x0038000500007388 */ /* 0x0001e80000000800 */
[----:B------:R0:W1:Y:S04]  /*02a0*/  LDS R6, [R4+0x1000] ;  /* 0x0010000004067984 */ /* 0x0000680000000800 */
[----:B------:R0:W2:Y:S04]  /*02b0*/  LDS R7, [R4+0x1800] ;  /* 0x0018000004077984 */ /* 0x0000a80000000800 */
[----:B------:R0:W3:Y:S04]  /*02c0*/  LDS R8, [R4+0x2000] ;  /* 0x0020000004087984 */ /* 0x0000e80000000800 */
[----:B------:R0:W4:Y:S04]  /*02d0*/  LDS R9, [R4+0x2800] ;  /* 0x0028000004097984 */ /* 0x0001280000000800 */
[----:B------:R0:W0:Y:S04]  /*02e0*/  LDS R10, [R4+0x3000] ;  /* 0x00300000040a7984 */ /* 0x0000280000000800 */
[----:B------:R0:W0:Y:S02]  /*02f0*/  LDS R11, [R4+0x3800] ;  /* 0x00380000040b7984 */ /* 0x0000240000000800 */
.L_x_0:
[----:B------:R-:W5:Y:S01]  /*0300*/  LDS R12, [R4] ;  /* 0x00000000040c7984 */ /* 0x000f620000000800 */
[----:B------:R-:W-:-:S03]  /*0310*/  UIADD3 UR4, UPT, UPT, UR4, 0x8, URZ ;  /* 0x0000000804047890 */ /* 0x000fc6000fffe0ff */
[----:B0-----:R-:W0:Y:S01]  /*0320*/  LDS R13, [R4+0x800] ;  /* 0x00080000040d7984 */ /* 0x001e220000000800 */
[----:B------:R-:W-:Y:S01]  /*0330*/  UISETP.NE.AND UP0, UPT, UR4, 0x2710, UPT ;  /* 0x000027100400788c */ /* 0x000fe2000bf05270 */
[----:B-----5:R-:W-:-:S04]  /*0340*/  FADD R12, RZ, R12 ;  /* 0x0000000cff0c7221 */ /* 0x020fc80000000000 */
[----:B0-----:R-:W-:-:S04]  /*0350*/  FADD R13, R12, R13 ;  /* 0x0000000d0c0d7221 */ /* 0x001fc80000000000 */
[----:B-1----:R-:W-:-:S04]  /*0360*/  FADD R12, R6, R13 ;  /* 0x0000000d060c7221 */ /* 0x002fc80000000000 */
[----:B--2---:R-:W-:-:S04]  /*0370*/  FADD R13, R7, R12 ;  /* 0x0000000c070d7221 */ /* 0x004fc80000000000 */
[----:B---3--:R-:W-:-:S04]  /*0380*/  FADD R12, R8, R13 ;  /* 0x0000000d080c7221 */ /* 0x008fc80000000000 */
[----:B----4-:R-:W-:-:S04]  /*0390*/  FADD R13, R9, R12 ;  /* 0x0000000c090d7221 */ /* 0x010fc80000000000 */
[----:B------:R-:W-:-:S04]  /*03a0*/  FADD R12, R10, R13 ;  /* 0x0000000d0a0c7221 */ /* 0x000fc80000000000 */
[----:B------:R-:W-:-:S05]  /*03b0*/  FADD R13, R11, R12 ;  /* 0x0000000c0b0d7221 */ /* 0x000fca0000000000 */
[----:B------:R-:W-:Y:S04]  /*03c0*/  STS [R0], R13 ;  /* 0x0000000d00007388 */ /* 0x000fe80000000800 */
[----:B------:R-:W0:Y:S04]  /*03d0*/  LDS R12, [R4] ;  /* 0x00000000040c7984 */ /* 0x000e280000000800 */
[----:B------:R-:W1:Y:S01]  /*03e0*/  LDS R15, [R4+0x800] ;  /* 0x00080000040f7984 */ /* 0x000e620000000800 */
[----:B0-----:R-:W-:-:S04]  /*03f0*/  FADD R12, RZ, R12 ;  /* 0x0000000cff0c7221 */ /* 0x001fc80000000000 */
[----:B-1----:R-:W-:-:S04]  /*0400*/  FADD R15, R12, R15 ;  /* 0x0000000f0c0f7221 */ /* 0x002fc80000000000 */
[----:B------:R-:W-:-:S04]  /*0410*/  FADD R12, R6, R15 ;  /* 0x0000000f060c7221 */ /* 0x000fc80000000000 */
[----:B------:R-:W-:-:S04]  /*0420*/  FADD R15, R7, R12 ;  /* 0x0000000c070f7221 */ /* 0x000fc80000000000 */
[----:B------:R-:W-:-:S04]  /*0430*/  FADD R12, R8, R15 ;  /* 0x0000000f080c7221 */ /* 0x000fc80000000000 */
[----:B------:R-:W-:-:S04]  /*0440*/  FADD R15, R9, R12 ;  /* 0x0000000c090f7221 */ /* 0x000fc80000000000 */
        /* <DEDUP_REMOVED lines=68> */
[----:B------:R0:W-:Y:S01]  /*0890*/  STS [R0], R15 ;  /* 0x0000000f00007388 */ /* 0x0001e20000000800 */
[----:B------:R-:W-:Y:S05]  /*08a0*/  BRA.U UP0, `(.L_x_0) ;  /* 0xfffffff900947547 */ /* 0x000fea000b83ffff */
[----:B------:R-:W-:Y:S01]  /*08b0*/  STG.E desc[UR6][R2.64], R5 ;  /* 0x0000000502007986 */ /* 0x000fe2000c101906 */
[----:B------:R-:W-:Y:S05]  /*08c0*/  EXIT ;  /* 0x000000000000794d */ /* 0x000fea0003800000 */
.L_x_1:
[----:B------:R-:W-:-:S00]  /*08d0*/  BRA `(.L_x_1) ;  /* 0xfffffffc00fc7947 */ /* 0x000fc0000383ffff */
[----:B------:R-:W-:-:S00]  /*08e0*/  NOP ;  /* 0x0000000000007918 */ /* 0x000fc00000000000 */
        /* <DEDUP_REMOVED lines=9> */
.L_x_14:


//--------------------- .text._Z11add_vectorsILi5EEvPf --------------------------
	.section	.text._Z11add_vectorsILi5EEvPf,"ax",@progbits
	.align	128
        .global         _Z11add_vectorsILi5EEvPf
        .type           _Z11add_vectorsILi5EEvPf,@function
        .size           _Z11add_vectorsILi5EEvPf,(.L_x_15 - _Z11add_vectorsILi5EEvPf)
        .other          _Z11add_vectorsILi5EEvPf,@"STO_CUDA_ENTRY STV_DEFAULT"
_Z11add_vectorsILi5EEvPf:
.text._Z11add_vectorsILi5EEvPf:
        /* <DEDUP_REMOVED lines=48> */
.L_x_2:
        /* <DEDUP_REMOVED lines=93> */
.L_x_3:
        /* <DEDUP_REMOVED lines=11> */
.L_x_15:


//--------------------- .text._Z11add_vectorsILi4EEvPf --------------------------
	.section	.text._Z11add_vectorsILi4EEvPf,"ax",@progbits
	.align	128
        .global         _Z11add_vectorsILi4EEvPf
        .type           _Z11add_vectorsILi4EEvPf,@function
        .size           _Z11add_vectorsILi4EEvPf,(.L_x_16 - _Z11add_vectorsILi4EEvPf)
        .other          _Z11add_vectorsILi4EEvPf,@"STO_CUDA_ENTRY STV_DEFAULT"
_Z11add_vectorsILi4EEvPf:
.text._Z11add_vectorsILi4EEvPf:
        /* <DEDUP_REMOVED lines=48> */
.L_x_4:
        /* <DEDUP_REMOVED lines=93> */
.L_x_5:
        /* <DEDUP_REMOVED lines=11> */
.L_x_16:


//--------------------- .text._Z11add_vectorsILi3EEvPf --------------------------
	.section	.text._Z11add_vectorsILi3EEvPf,"ax",@progbits
	.align	128
        .global         _Z11add_vectorsILi3EEvPf
        .type           _Z11add_vectorsILi3EEvPf,@function
        .size           _Z11add_vectorsILi3EEvPf,(.L_x_17 - _Z11add_vectorsILi3EEvPf)
        .other          _Z11add_vectorsILi3EEvPf,@"STO_CUDA_ENTRY STV_DEFAULT"
_Z11add_vectorsILi3EEvPf:
.text._Z11add_vectorsILi3EEvPf:
        /* <DEDUP_REMOVED lines=48> */
.L_x_6:
        /* <DEDUP_REMOVED lines=93> */
.L_x_7:
        /* <DEDUP_REMOVED lines=11> */
.L_x_17:


//--------------------- .text._Z11add_vectorsILi2EEvPf --------------------------
	.section	.text._Z11add_vectorsILi2EEvPf,"ax",@progbits
	.align	128
        .global         _Z11add_vectorsILi2EEvPf
        .type           _Z11add_vectorsILi2EEvPf,@function
        .size           _Z11add_vectorsILi2EEvPf,(.L_x_18 - _Z11add_vectorsILi2EEvPf)
        .other          _Z11add_vectorsILi2EEvPf,@"STO_CUDA_ENTRY STV_DEFAULT"
_Z11add_vectorsILi2EEvPf:
.text._Z11add_vectorsILi2EEvPf:
        /* <DEDUP_REMOVED lines=10> */
[----:B------:R-:W-:Y:S01]  /*00a0*/  I2FP.F32.U32 R5, R18 ;  /* 0x0000001200057245 */ /* 0x000fe20000201000 */
[----:B------:R-:W-:Y:S02]  /*00b0*/  UMOV UR4, 0x400 ;  /* 0x0000040000047882 */ /* 0x000fe40000000000 */
[----:B0-----:R-:W-:-:S03]  /*00c0*/  ULEA UR5, UR5, UR4, 0x18 ;  /* 0x0000000405057291 */ /* 0x001fc6000f8ec0ff */
[----:B------:R-:W-:-:S03]  /*00d0*/  UMOV UR4, URZ ;  /* 0x000000ff00047c82 */ /* 0x000fc60008000000 */
[----:B------:R-:W-:Y:S01]  /*00e0*/  LEA R0, R18, UR5, 0x2 ;  /* 0x0000000512007c11 */ /* 0x000fe2000f8e10ff */
        /* <DEDUP_REMOVED lines=15> */
[----:B------:R-:W-:Y:S01]  /*01e0*/  LOP3.LUT R4, R18, 0x3fc, RZ, 0xc0, !PT ;  /* 0x000003fc12047812 */ /* 0x000fe200078ec0ff */
[----:B------:R0:W-:Y:S04]  /*01f0*/  STS [R0+0x800], R7 ;  /* 0x0008000700007388 */ /* 0x0001e80000000800 */
[----:B------:R0:W-:Y:S04]  /*0200*/  STS [R0], R9 ;  /* 0x0000000900007388 */ /* 0x0001e80000000800 */
[----:B------:R0:W-:Y:S04]  /*0210*/  STS [R0+0x1000], R11 ;  /* 0x0010000b00007388 */ /* 0x0001e80000000800 */
[----:B------:R0:W-:Y:S04]  /*0220*/  STS [R0+0x1800], R13 ;  /* 0x0018000d00007388 */ /* 0x0001e80000000800 */
[----:B------:R0:W-:Y:S04]  /*0230*/  STS [R0+0x2000], R15 ;  /* 0x0020000f00007388 */ /* 0x0001e80000000800 */
[----:B------:R0:W-:Y:S04]  /*0240*/  STS [R0+0x2800], R17 ;  /* 0x0028001100007388 */ /* 0x0001e80000000800 */
[----:B------:R0:W-:Y:S04]  /*0250*/  STS [R0+0x3000], R19 ;  /* 0x0030001300007388 */ /* 0x0001e80000000800 */
[----:B------:R0:W-:Y:S04]  /*0260*/  STS [R0+0x3800], R5 ;  /* 0x0038000500007388 */ /* 0x0001e80000000800 */
[----:B------:R0:W1:Y:S04]  /*0270*/  LDS R6, [R4+UR5+0x1000] ;  /* 0x0010000504067984 */ /* 0x0000680008000800 */
[----:B------:R0:W2:Y:S04]  /*0280*/  LDS R7, [R4+UR5+0x1800] ;  /* 0x0018000504077984 */ /* 0x0000a80008000800 */
[----:B------:R0:W3:Y:S04]  /*0290*/  LDS R8, [R4+UR5+0x2000] ;  /* 0x0020000504087984 */ /* 0x0000e80008000800 */
[----:B------:R0:W4:Y:S04]  /*02a0*/  LDS R9, [R4+UR5+0x2800] ;  /* 0x0028000504097984 */ /* 0x0001280008000800 */
[----:B------:R0:W0:Y:S04]  /*02b0*/  LDS R10, [R4+UR5+0x3000] ;  /* 0x00300005040a7984 */ /* 0x0000280008000800 */
[----:B------:R0:W0:Y:S02]  /*02c0*/  LDS R11, [R4+UR5+0x3800] ;  /* 0x00380005040b7984 */ /* 0x0000240008000800 */
.L_x_8:
[----:B------:R-:W5:Y:S01]  /*02d0*/  LDS R12, [R4+UR5] ;  /* 0x00000005040c7984 */ /* 0x000f620008000800 */
[----:B------:R-:W-:-:S03]  /*02e0*/  UIADD3 UR4, UPT, UPT, UR4, 0x8, URZ ;  /* 0x0000000804047890 */ /* 0x000fc6000fffe0ff */
[----:B0-----:R-:W0:Y:S01]  /*02f0*/  LDS R13, [R4+UR5+0x800] ;  /* 0x00080005040d7984 */ /* 0x001e220008000800 */
        /* <DEDUP_REMOVED lines=10> */
[----:B------:R-:W0:Y:S04]  /*03a0*/  LDS R12, [R4+UR5] ;  /* 0x00000005040c7984 */ /* 0x000e280008000800 */
[----:B------:R-:W1:Y:S01]  /*03b0*/  LDS R15, [R4+UR5+0x800] ;  /* 0x00080005040f7984 */ /* 0x000e620008000800 */
        /* <DEDUP_REMOVED lines=78> */
.L_x_9:
        /* <DEDUP_REMOVED lines=14> */
.L_x_18:


//--------------------- .text._Z11add_vectorsILi1EEvPf --------------------------
	.section	.text._Z11add_vectorsILi1EEvPf,"ax",@progbits
	.align	128
        .global         _Z11add_vectorsILi1EEvPf
        .type           _Z11add_vectorsILi1EEvPf,@function
        .size           _Z11add_vectorsILi1EEvPf,(.L_x_19 - _Z11add_vectorsILi1EEvPf)
        .other          _Z11add_vectorsILi1EEvPf,@"STO_CUDA_ENTRY STV_DEFAULT"
_Z11add_vectorsILi1EEvPf:
.text._Z11add_vectorsILi1EEvPf:
        /* <DEDUP_REMOVED lines=30> */
[----:B------:R-:W-:Y:S01]  /*01e0*/  SHF.R.U32.HI R4, RZ, 0x3, R18 ;  /* 0x00000003ff047819 */ /* 0x000fe20000011612 */
[----:B------:R0:W-:Y:S03]  /*01f0*/  STS [R0+0x800], R7 ;  /* 0x0008000700007388 */ /* 0x0001e60000000800 */
[----:B------:R-:W-:Y:S01]  /*0200*/  LOP3.LUT R4, R4, 0x7c, RZ, 0xc0, !PT ;  /* 0x0000007c04047812 */ /* 0x000fe200078ec0ff */
        /* <DEDUP_REMOVED lines=13> */
.L_x_10:
        /* <DEDUP_REMOVED lines=93> */
.L_x_11:
        /* <DEDUP_REMOVED lines=13> */
.L_x_19:


//--------------------- .text._Z11add_vectorsILi0EEvPf --------------------------
	.section	.text._Z11add_vectorsILi0EEvPf,"ax",@progbits
	.align	128
        .global         _Z11add_vectorsILi0EEvPf
        .type           _Z11add_vectorsILi0EEvPf,@function
        .size           _Z11add_vectorsILi0EEvPf,(.L_x_20 - _Z11add_vectorsILi0EEvPf)
        .other          _Z11add_vectorsILi0EEvPf,@"STO_CUDA_ENTRY STV_DEFAULT"
_Z11add_vectorsILi0EEvPf:
.text._Z11add_vectorsILi0EEvPf:
        /* <DEDUP_REMOVED lines=30> */
[----:B------:R-:W-:Y:S01]  /*01e0*/  LEA R4, R18, 0x4, 0x2 ;  /* 0x0000000412047811 */ /* 0x000fe200078e10ff */
        /* <DEDUP_REMOVED lines=15> */
.L_x_12:
        /* <DEDUP_REMOVED lines=93> */
.L_x_13:
        /* <DEDUP_REMOVED lines=13> */
.L_x_20:


//--------------------- .nv.shared._Z11add_vectorsILi6EEvPf --------------------------
	.section	.nv.shared._Z11add_vectorsILi6EEvPf,"aw",@nobits
	.sectionflags	@""
	.align	4
.nv.shared._Z11add_vectorsILi6EEvPf:
	.zero		17408


//--------------------- .nv.shared.reserved.0     --------------------------
	.section	.nv.shared.reserved.0,"aw",@nobits
	.weak		__nv_reservedSMEM_offset_0_alias
	.size		__nv_reservedSMEM_offset_0_alias, 0, 64
	.other		__nv_reservedSMEM_offset_0_alias,@"STO_CUDA_RESERVED_SHARED STV_DEFAULT"
__nv_reservedSMEM_offset_0_alias:
	.zero		0
	.zero		64


//--------------------- .nv.shared._Z11add_vectorsILi5EEvPf --------------------------
	.section	.nv.shared._Z11add_vectorsILi5EEvPf,"aw",@nobits
	.sectionflags	@""
	.align	4
.nv.shared._Z11add_vectorsILi5EEvPf:
	.zero		17408


//--------------------- .nv.shared._Z11add_vectorsILi4EEvPf --------------------------
	.section	.nv.shared._Z11add_vectorsILi4EEvPf,"aw",@nobits
	.sectionflags	@""
	.align	4
.nv.shared._Z11add_vectorsILi4EEvPf:
	.zero		17408


//--------------------- .nv.shared._Z11add_vectorsILi3EEvPf --------------------------
	.section	.nv.shared._Z11add_vectorsILi3EEvPf,"aw",@nobits
	.sectionflags	@""
	.align	4
.nv.shared._Z11add_vectorsILi3EEvPf:
	.zero		17408


//--------------------- .nv.shared._Z11add_vectorsILi2EEvPf --------------------------
	.section	.nv.shared._Z11add_vectorsILi2EEvPf,"aw",@nobits
	.sectionflags	@""
	.align	4
.nv.shared._Z11add_vectorsILi2EEvPf:
	.zero		17408


//--------------------- .nv.shared._Z11add_vectorsILi1EEvPf --------------------------
	.section	.nv.shared._Z11add_vectorsILi1EEvPf,"aw",@nobits
	.sectionflags	@""
	.align	4
.nv.shared._Z11add_vectorsILi1EEvPf:
	.zero		17408


//--------------------- .nv.shared._Z11add_vectorsILi0EEvPf --------------------------
	.section	.nv.shared._Z11add_vectorsILi0EEvPf,"aw",@nobits
	.sectionflags	@""
	.align	4
.nv.shared._Z11add_vectorsILi0EEvPf:
	.zero		17408


//--------------------- .nv.constant0._Z11add_vectorsILi6EEvPf --------------------------
	.section	.nv.constant0._Z11add_vectorsILi6EEvPf,"a",@progbits
	.sectionflags	@""
	.align	4
.nv.constant0._Z11add_vectorsILi6EEvPf:
	.zero		904


//--------------------- .nv.constant0._Z11add_vectorsILi5EEvPf --------------------------
	.section	.nv.constant0._Z11add_vectorsILi5EEvPf,"a",@progbits
	.sectionflags	@""
	.align	4
.nv.constant0._Z11add_vectorsILi5EEvPf:
	.zero		904


//--------------------- .nv.constant0._Z11add_vectorsILi4EEvPf --------------------------
	.section	.nv.constant0._Z11add_vectorsILi4EEvPf,"a",@progbits
	.sectionflags	@""
	.align	4
.nv.constant0._Z11add_vectorsILi4EEvPf:
	.zero		904


//--------------------- .nv.constant0._Z11add_vectorsILi3EEvPf --------------------------
	.section	.nv.constant0._Z11add_vectorsILi3EEvPf,"a",@progbits
	.sectionflags	@""
	.align	4
.nv.constant0._Z11add_vectorsILi3EEvPf:
	.zero		904


//--------------------- .nv.constant0._Z11add_vectorsILi2EEvPf --------------------------
	.section	.nv.constant0._Z11add_vectorsILi2EEvPf,"a",@progbits
	.sectionflags	@""
	.align	4
.nv.constant0._Z11add_vectorsILi2EEvPf:
	.zero		904


//--------------------- .nv.constant0._Z11add_vectorsILi1EEvPf --------------------------
	.section	.nv.constant0._Z11add_vectorsILi1EEvPf,"a",@progbits
	.sectionflags	@""
	.align	4
.nv.constant0._Z11add_vectorsILi1EEvPf:
	.zero		904


//--------------------- .nv.constant0._Z11add_vectorsILi0EEvPf --------------------------
	.section	.nv.constant0._Z11add_vectorsILi0EEvPf,"a",@progbits
	.sectionflags	@""
	.align	4
.nv.constant0._Z11add_vectorsILi0EEvPf:
	.zero		904


//--------------------- SYMBOLS --------------------------

	.type		.nv.reservedSmem.offset0,@object
	.size		.nv.reservedSmem.offset0,0x4
	.type		.nv.reservedSmem.cap,@object
	.size		.nv.reservedSmem.cap,0x4
